	.target	sm_100a

	.elftype	@"ET_EXEC"


//--------------------- .note.nv.tkinfo           --------------------------
	.section	.note.nv.tkinfo,"",@"SHT_NOTE"
	.sectionflags	@"SHF_NOTE_NV_TKINFO"
	.tkinfo
        /*0018*/ 	.word	0x00000002
        /*0030*/ 	.string	""
        /*0030*/ 	.string	"ptxas"
        /*0030*/ 	.string	"Cuda compilation tools, release 13.0, V13.0.88"
        /*0030*/ 	.string	"Build cuda_13.0.r13.0/compiler.36424714_0"
        /*0030*/ 	.string	"-arch sm_100a -m 64 "



//--------------------- .note.nv.cuinfo           --------------------------
	.section	.note.nv.cuinfo,"",@"SHT_NOTE"
	.sectionflags	@"SHF_NOTE_NV_CUINFO"
        /*0018*/ 	.short	0x0002
        /*001a*/ 	.short	0x0064
        /*001c*/ 	.short	0x0082
	.zero		2


//--------------------- .nv.info                  --------------------------
	.section	.nv.info,"",@"SHT_CUDA_INFO"
	.align	4


	//----- nvinfo : EIATTR_REGCOUNT
	.align		4
        /*0000*/ 	.byte	0x04, 0x2f
        /*0002*/ 	.short	(.L_19 - .L_18)
	.align		4
.L_18:
        /*0004*/ 	.word	index@(_ZN7cutlass13device_kernelINS_4gemm6kernel13GemmUniversalIN4cute5tupleIJiiiiEEENS1_10collective13CollectiveMmaINS1_35MainloopSm100TmaUmmaWarpSpecializedILi2ELi2ELi4ENS5_IJNS4_1CILi1EEESB_SB_EEEEENS5_IJNSA_ILi128EEENSA_ILi112EEESE_EEENS_10bfloat16_tENS5_IJlSB_lEEESH_SI_NS4_8TiledMMAINS4_8MMA_AtomIJNS4_20SM100_MMA_F16BF16_SSISH_SH_fLi128ELi112ELNS4_4UMMA5MajorE0ELSN_0ELNSM_7ScaleInE0ELSO_0EEEEEENS4_6LayoutISC_NS5_IJNSA_ILi0EEESS_SS_EEEEENS5_IJNS4_10UnderscoreESV_SV_EEEEENS4_13SM90_TMA_LOADENS4_14ComposedLayoutINS4_7SwizzleILi3ELi4ELi3EEENS4_18smem_ptr_flag_bitsILi16EEENSR_INS5_IJNSA_ILi8EEENSA_ILi64EEEEEENS5_IJS15_SB_EEEEEEEvNS4_8identityESY_S19_vS1A_EENS_8epilogue10collective18CollectiveEpilogueINS1C_23Sm100TmaWarpSpecializedILi2ELi1ELi112ELb1ELb0EEEJSG_NS5_IJNSR_ISE_SB_EENSR_ISF_SB_EEEEESH_SI_SH_SI_NS1C_6fusion15FusionCallbacksIS1G_NS1K_17LinearCombinationISH_fSH_fLNS_15FloatRoundStyleE2EEESG_S1J_JEEENS4_5SM1004TMEM4LOAD26SM100_TMEM_LOAD_32dp32b16xESY_NSZ_INS10_ILi1ELi4ELi3EEES13_NSR_INS5_IJS14_NSA_ILi16EEEEEENS5_IJS1V_SB_EEEEEEENS4_39AutoVectorizingCopyWithAssumedAlignmentILi128EEENS4_14SM90_TMA_STOREES1Z_S21_S21_EEEvvEEEEvNT_6ParamsE)
        /*0008*/ 	.word	0x000000f3


	//----- nvinfo : EIATTR_FRAME_SIZE
	.align		4
.L_19:
        /*000c*/ 	.byte	0x04, 0x11
        /*000e*/ 	.short	(.L_21 - .L_20)
	.align		4
.L_20:
        /*0010*/ 	.word	index@($__internal_2_$__cuda_sm10x_tcgen05_guardrail_trap_unallocated_columns_being_dealloced)
        /*0014*/ 	.word	0x00000000


	//----- nvinfo : EIATTR_FRAME_SIZE
	.align		4
.L_21:
        /*0018*/ 	.byte	0x04, 0x11
        /*001a*/ 	.short	(.L_23 - .L_22)
	.align		4
.L_22:
        /*001c*/ 	.word	index@($__internal_1_$__cuda_sm10x_tcgen05_guardrail_trap_phase_invalid_during_alloc)
        /*0020*/ 	.word	0x00000000


	//----- nvinfo : EIATTR_FRAME_SIZE
	.align		4
.L_23:
        /*0024*/ 	.byte	0x04, 0x11
        /*0026*/ 	.short	(.L_25 - .L_24)
	.align		4
.L_24:
        /*0028*/ 	.word	index@($__internal_0_$__cuda_sm10x_tcgen05_guardrail_trap_col_being_dealloced_not_returned_by_alloc)
        /*002c*/ 	.word	0x00000000


	//----- nvinfo : EIATTR_FRAME_SIZE
	.align		4
.L_25:
        /*0030*/ 	.byte	0x04, 0x11
        /*0032*/ 	.short	(.L_27 - .L_26)
	.align		4
.L_26:
        /*0034*/ 	.word	index@(_ZN7cutlass13device_kernelINS_4gemm6kernel13GemmUniversalIN4cute5tupleIJiiiiEEENS1_10collective13CollectiveMmaINS1_35MainloopSm100TmaUmmaWarpSpecializedILi2ELi2ELi4ENS5_IJNS4_1CILi1EEESB_SB_EEEEENS5_IJNSA_ILi128EEENSA_ILi112EEESE_EEENS_10bfloat16_tENS5_IJlSB_lEEESH_SI_NS4_8TiledMMAINS4_8MMA_AtomIJNS4_20SM100_MMA_F16BF16_SSISH_SH_fLi128ELi112ELNS4_4UMMA5MajorE0ELSN_0ELNSM_7ScaleInE0ELSO_0EEEEEENS4_6LayoutISC_NS5_IJNSA_ILi0EEESS_SS_EEEEENS5_IJNS4_10UnderscoreESV_SV_EEEEENS4_13SM90_TMA_LOADENS4_14ComposedLayoutINS4_7SwizzleILi3ELi4ELi3EEENS4_18smem_ptr_flag_bitsILi16EEENSR_INS5_IJNSA_ILi8EEENSA_ILi64EEEEEENS5_IJS15_SB_EEEEEEEvNS4_8identityESY_S19_vS1A_EENS_8epilogue10collective18CollectiveEpilogueINS1C_23Sm100TmaWarpSpecializedILi2ELi1ELi112ELb1ELb0EEEJSG_NS5_IJNSR_ISE_SB_EENSR_ISF_SB_EEEEESH_SI_SH_SI_NS1C_6fusion15FusionCallbacksIS1G_NS1K_17LinearCombinationISH_fSH_fLNS_15FloatRoundStyleE2EEESG_S1J_JEEENS4_5SM1004TMEM4LOAD26SM100_TMEM_LOAD_32dp32b16xESY_NSZ_INS10_ILi1ELi4ELi3EEES13_NSR_INS5_IJS14_NSA_ILi16EEEEEENS5_IJS1V_SB_EEEEEEENS4_39AutoVectorizingCopyWithAssumedAlignmentILi128EEENS4_14SM90_TMA_STOREES1Z_S21_S21_EEEvvEEEEvNT_6ParamsE)
        /*0038*/ 	.word	0x00000000


	//----- nvinfo : EIATTR_MIN_STACK_SIZE
	.align		4
.L_27:
        /*003c*/ 	.byte	0x04, 0x12
        /*003e*/ 	.short	(.L_29 - .L_28)
	.align		4
.L_28:
        /*0040*/ 	.word	index@(_ZN7cutlass13device_kernelINS_4gemm6kernel13GemmUniversalIN4cute5tupleIJiiiiEEENS1_10collective13CollectiveMmaINS1_35MainloopSm100TmaUmmaWarpSpecializedILi2ELi2ELi4ENS5_IJNS4_1CILi1EEESB_SB_EEEEENS5_IJNSA_ILi128EEENSA_ILi112EEESE_EEENS_10bfloat16_tENS5_IJlSB_lEEESH_SI_NS4_8TiledMMAINS4_8MMA_AtomIJNS4_20SM100_MMA_F16BF16_SSISH_SH_fLi128ELi112ELNS4_4UMMA5MajorE0ELSN_0ELNSM_7ScaleInE0ELSO_0EEEEEENS4_6LayoutISC_NS5_IJNSA_ILi0EEESS_SS_EEEEENS5_IJNS4_10UnderscoreESV_SV_EEEEENS4_13SM90_TMA_LOADENS4_14ComposedLayoutINS4_7SwizzleILi3ELi4ELi3EEENS4_18smem_ptr_flag_bitsILi16EEENSR_INS5_IJNSA_ILi8EEENSA_ILi64EEEEEENS5_IJS15_SB_EEEEEEEvNS4_8identityESY_S19_vS1A_EENS_8epilogue10collective18CollectiveEpilogueINS1C_23Sm100TmaWarpSpecializedILi2ELi1ELi112ELb1ELb0EEEJSG_NS5_IJNSR_ISE_SB_EENSR_ISF_SB_EEEEESH_SI_SH_SI_NS1C_6fusion15FusionCallbacksIS1G_NS1K_17LinearCombinationISH_fSH_fLNS_15FloatRoundStyleE2EEESG_S1J_JEEENS4_5SM1004TMEM4LOAD26SM100_TMEM_LOAD_32dp32b16xESY_NSZ_INS10_ILi1ELi4ELi3EEES13_NSR_INS5_IJS14_NSA_ILi16EEEEEENS5_IJS1V_SB_EEEEEEENS4_39AutoVectorizingCopyWithAssumedAlignmentILi128EEENS4_14SM90_TMA_STOREES1Z_S21_S21_EEEvvEEEEvNT_6ParamsE)
        /*0044*/ 	.word	0x00000000
.L_29:


//--------------------- .nv.compat                --------------------------
	.section	.nv.compat,"",@"SHT_CUDA_COMPAT_INFO"
	.align	4
        /*0000*/ 	.byte	0x02, 0x09, 0x01, 0x00, 0x02, 0x02, 0x02, 0x00, 0x02, 0x05, 0x05, 0x00, 0x03, 0x07, 0x01, 0x01
        /*0010*/ 	.byte	0x02, 0x03, 0x01, 0x00, 0x02, 0x06, 0x01, 0x00, 0x04, 0x0b, 0x08, 0x00, 0x09, 0x00, 0x00, 0x00
        /*0020*/ 	.byte	0x00, 0x00, 0x00, 0x00


//--------------------- .nv.info._ZN7cutlass13device_kernelINS_4gemm6kernel13GemmUniversalIN4cute5tupleIJiiiiEEENS1_10collective13CollectiveMmaINS1_35MainloopSm100TmaUmmaWarpSpecializedILi2ELi2ELi4ENS5_IJNS4_1CILi1EEESB_SB_EEEEENS5_IJNSA_ILi128EEENSA_ILi112EEESE_EEENS_10bfloat16_tENS5_IJlSB_lEEESH_SI_NS4_8TiledMMAINS4_8MMA_AtomIJNS4_20SM100_MMA_F16BF16_SSISH_SH_fLi128ELi112ELNS4_4UMMA5MajorE0ELSN_0ELNSM_7ScaleInE0ELSO_0EEEEEENS4_6LayoutISC_NS5_IJNSA_ILi0EEESS_SS_EEEEENS5_IJNS4_10UnderscoreESV_SV_EEEEENS4_13SM90_TMA_LOADENS4_14ComposedLayoutINS4_7SwizzleILi3ELi4ELi3EEENS4_18smem_ptr_flag_bitsILi16EEENSR_INS5_IJNSA_ILi8EEENSA_ILi64EEEEEENS5_IJS15_SB_EEEEEEEvNS4_8identityESY_S19_vS1A_EENS_8epilogue10collective18CollectiveEpilogueINS1C_23Sm100TmaWarpSpecializedILi2ELi1ELi112ELb1ELb0EEEJSG_NS5_IJNSR_ISE_SB_EENSR_ISF_SB_EEEEESH_SI_SH_SI_NS1C_6fusion15FusionCallbacksIS1G_NS1K_17LinearCombinationISH_fSH_fLNS_15FloatRoundStyleE2EEESG_S1J_JEEENS4_5SM1004TMEM4LOAD26SM100_TMEM_LOAD_32dp32b16xESY_NSZ_INS10_ILi1ELi4ELi3EEES13_NSR_INS5_IJS14_NSA_ILi16EEEEEENS5_IJS1V_SB_EEEEEEENS4_39AutoVectorizingCopyWithAssumedAlignmentILi128EEENS4_14SM90_TMA_STOREES1Z_S21_S21_EEEvvEEEEvNT_6ParamsE --------------------------
	.section	.nv.info._ZN7cutlass13device_kernelINS_4gemm6kernel13GemmUniversalIN4cute5tupleIJiiiiEEENS1_10collective13CollectiveMmaINS1_35MainloopSm100TmaUmmaWarpSpecializedILi2ELi2ELi4ENS5_IJNS4_1CILi1EEESB_SB_EEEEENS5_IJNSA_ILi128EEENSA_ILi112EEESE_EEENS_10bfloat16_tENS5_IJlSB_lEEESH_SI_NS4_8TiledMMAINS4_8MMA_AtomIJNS4_20SM100_MMA_F16BF16_SSISH_SH_fLi128ELi112ELNS4_4UMMA5MajorE0ELSN_0ELNSM_7ScaleInE0ELSO_0EEEEEENS4_6LayoutISC_NS5_IJNSA_ILi0EEESS_SS_EEEEENS5_IJNS4_10UnderscoreESV_SV_EEEEENS4_13SM90_TMA_LOADENS4_14ComposedLayoutINS4_7SwizzleILi3ELi4ELi3EEENS4_18smem_ptr_flag_bitsILi16EEENSR_INS5_IJNSA_ILi8EEENSA_ILi64EEEEEENS5_IJS15_SB_EEEEEEEvNS4_8identityESY_S19_vS1A_EENS_8epilogue10collective18CollectiveEpilogueINS1C_23Sm100TmaWarpSpecializedILi2ELi1ELi112ELb1ELb0EEEJSG_NS5_IJNSR_ISE_SB_EENSR_ISF_SB_EEEEESH_SI_SH_SI_NS1C_6fusion15FusionCallbacksIS1G_NS1K_17LinearCombinationISH_fSH_fLNS_15FloatRoundStyleE2EEESG_S1J_JEEENS4_5SM1004TMEM4LOAD26SM100_TMEM_LOAD_32dp32b16xESY_NSZ_INS10_ILi1ELi4ELi3EEES13_NSR_INS5_IJS14_NSA_ILi16EEEEEENS5_IJS1V_SB_EEEEEEENS4_39AutoVectorizingCopyWithAssumedAlignmentILi128EEENS4_14SM90_TMA_STOREES1Z_S21_S21_EEEvvEEEEvNT_6ParamsE,"",@"SHT_CUDA_INFO"
	.sectionflags	@""
	.align	4


	//----- nvinfo : EIATTR_CUDA_API_VERSION
	.align		4
        /*0000*/ 	.byte	0x04, 0x37
        /*0002*/ 	.short	(.L_31 - .L_30)
.L_30:
        /*0004*/ 	.word	0x00000082


	//----- nvinfo : EIATTR_KPARAM_INFO
	.align		4
.L_31:
        /*0008*/ 	.byte	0x04, 0x17
        /*000a*/ 	.short	(.L_33 - .L_32)
.L_32:
        /*000c*/ 	.word	0x00000000
        /*0010*/ 	.short	0x0000
        /*0012*/ 	.short	0x0000
        /*0014*/ 	.byte	0x00, 0xf0, 0x01, 0x20


	//----- nvinfo : EIATTR_AT_ENTRY_FRAGMENTS
	.align		4
.L_33:
        /*0018*/ 	.byte	0x04, 0x4f
        /*001a*/ 	.short	(.L_35 - .L_34)


	//   ....[0]....
.L_34:
        /*001c*/ 	.word	0x00000006


	//----- nvinfo : EIATTR_RESERVED_SMEM_USED
	.align		4
.L_35:
        /*0020*/ 	.byte	0x01, 0x41
	.zero		2


	//----- nvinfo : EIATTR_SPARSE_MMA_MASK
	.align		4
        /*0024*/ 	.byte	0x03, 0x50
        /*0026*/ 	.short	0x0000


	//----- nvinfo : EIATTR_TCGEN05_1CTA_USED
	.align		4
        /*0028*/ 	.byte	0x01, 0x51
	.zero		2


	//----- nvinfo : EIATTR_MAXREG_COUNT
	.align		4
        /*002c*/ 	.byte	0x03, 0x1b
        /*002e*/ 	.short	0x00ff


	//----- nvinfo : EIATTR_NUM_BARRIERS
	.align		4
        /*0030*/ 	.byte	0x02, 0x4c
        /*0032*/ 	.byte	0x07
	.zero		1


	//----- nvinfo : EIATTR_EXTERNS
	.align		4
        /*0034*/ 	.byte	0x04, 0x0f
        /*0036*/ 	.short	(.L_37 - .L_36)


	//   ....[0]....
	.align		4
.L_36:
        /*0038*/ 	.word	index@(__assertfail)


	//----- nvinfo : EIATTR_MERCURY_ISA_VERSION
	.align		4
.L_37:
        /*003c*/ 	.byte	0x03, 0x5f
        /*003e*/ 	.short	0x0101


	//----- nvinfo : EIATTR_INT_WARP_WIDE_INSTR_OFFSETS
	.align		4
        /*0040*/ 	.byte	0x04, 0x31
        /*0042*/ 	.short	(.L_39 - .L_38)


	//   ....[0]....
.L_38:
        /*0044*/ 	.word	0x00003b80


	//   ....[1]....
        /*0048*/ 	.word	0x00003bb0


	//   ....[2]....
        /*004c*/ 	.word	0x00003bd0


	//   ....[3]....
        /*0050*/ 	.word	0x000047d0


	//   ....[4]....
        /*0054*/ 	.word	0x00004870


	//   ....[5]....
        /*0058*/ 	.word	0x000048d0


	//   ....[6]....
        /*005c*/ 	.word	0x00004930


	//   ....[7]....
        /*0060*/ 	.word	0x00004980


	//   ....[8]....
        /*0064*/ 	.word	0x000049a0


	//   ....[9]....
        /*0068*/ 	.word	0x00004a40


	//   ....[10]....
        /*006c*/ 	.word	0x00004aa0


	//----- nvinfo : EIATTR_COOP_GROUP_MASK_REGIDS
	.align		4
.L_39:
        /*0070*/ 	.byte	0x04, 0x29
        /*0072*/ 	.short	(.L_41 - .L_40)


	//   ....[0]....
.L_40:
        /*0074*/ 	.word	0xffffffff


	//   ....[1]....
        /*0078*/ 	.word	0xffffffff


	//   ....[2]....
        /*007c*/ 	.word	0xffffffff


	//   ....[3]....
        /*0080*/ 	.word	0xffffffff


	//   ....[4]....
        /*0084*/ 	.word	0xffffffff


	//   ....[5]....
        /*0088*/ 	.word	0xffffffff


	//   ....[6]....
        /*008c*/ 	.word	0xffffffff


	//   ....[7]....
        /*0090*/ 	.word	0xffffffff


	//   ....[8]....
        /*0094*/ 	.word	0xffffffff


	//   ....[9]....
        /*0098*/ 	.word	0xffffffff


	//   ....[10]....
        /*009c*/ 	.word	0xffffffff


	//   ....[11]....
        /*00a0*/ 	.word	0xffffffff


	//   ....[12]....
        /*00a4*/ 	.word	0xffffffff


	//----- nvinfo : EIATTR_COOP_GROUP_INSTR_OFFSETS
	.align		4
.L_41:
        /*00a8*/ 	.byte	0x04, 0x28
        /*00aa*/ 	.short	(.L_43 - .L_42)


	//   ....[0]....
.L_42:
        /*00ac*/ 	.word	0x00000080


	//   ....[1]....
        /*00b0*/ 	.word	0x000004f0


	//   ....[2]....
        /*00b4*/ 	.word	0x00000620


	//   ....[3]....
        /*00b8*/ 	.word	0x00000780


	//   ....[4]....
        /*00bc*/ 	.word	0x00000880


	//   ....[5]....
        /*00c0*/ 	.word	0x000009f0


	//   ....[6]....
        /*00c4*/ 	.word	0x00000b90


	//   ....[7]....
        /*00c8*/ 	.word	0x00001ea0


	//   ....[8]....
        /*00cc*/ 	.word	0x00002c30


	//   ....[9]....
        /*00d0*/ 	.word	0x00002e40


	//   ....[10]....
        /*00d4*/ 	.word	0x00002e70


	//   ....[11]....
        /*00d8*/ 	.word	0x00003a60


	//   ....[12]....
        /*00dc*/ 	.word	0x00003c90


	//----- nvinfo : EIATTR_VRC_CTA_INIT_COUNT
	.align		4
.L_43:
        /*00e0*/ 	.byte	0x02, 0x4a
        /*00e2*/ 	.byte	0x80
	.zero		1


	//----- nvinfo : EIATTR_SYSCALL_OFFSETS
	.align		4
        /*00e4*/ 	.byte	0x04, 0x46
        /*00e6*/ 	.short	(.L_45 - .L_44)


	//   ....[0]....
.L_44:
        /*00e8*/ 	.word	0x000055d0


	//   ....[1]....
        /*00ec*/ 	.word	0x000056c0


	//   ....[2]....
        /*00f0*/ 	.word	0x00006240


	//   ....[3]....
        /*00f4*/ 	.word	0x000063b0


	//   ....[4]....
        /*00f8*/ 	.word	0x00006520


	//   ....[5]....
        /*00fc*/ 	.word	0x00006690


	//   ....[6]....
        /*0100*/ 	.word	0x00006800


	//   ....[7]....
        /*0104*/ 	.word	0x00006970


	//   ....[8]....
        /*0108*/ 	.word	0x00006ae0


	//----- nvinfo : EIATTR_MBARRIER_INSTR_OFFSETS
	.align		4
.L_45:
        /*010c*/ 	.byte	0x04, 0x39
        /*010e*/ 	.short	(.L_47 - .L_46)


	//   ....[0]....
.L_46:
        /*0110*/ 	.word	0x000005d0
        /*0114*/ 	.word	0x000000ff
        /*0118*/ 	.word	0x00000000
        /*011c*/ 	.short	0x0100
        /*011e*/ 	.byte	0x04
	.zero		1


	//   ....[1]....
        /*0120*/ 	.word	0x000005e0
        /*0124*/ 	.word	0x000000ff
        /*0128*/ 	.word	0x00000010
        /*012c*/ 	.short	0x0100
        /*012e*/ 	.byte	0x04
	.zero		1


	//   ....[2]....
        /*0130*/ 	.word	0x000005f0
        /*0134*/ 	.word	0x000000ff
        /*0138*/ 	.word	0x00000008
        /*013c*/ 	.short	0x0100
        /*013e*/ 	.byte	0x04
	.zero		1


	//   ....[3]....
        /*0140*/ 	.word	0x00000600
        /*0144*/ 	.word	0x000000ff
        /*0148*/ 	.word	0x00000018
        /*014c*/ 	.short	0x0100
        /*014e*/ 	.byte	0x04
	.zero		1


	//   ....[4]....
        /*0150*/ 	.word	0x00000730
        /*0154*/ 	.word	0x000000ff
        /*0158*/ 	.word	0x00000020
        /*015c*/ 	.short	0x0100
        /*015e*/ 	.byte	0x04
	.zero		1


	//   ....[5]....
        /*0160*/ 	.word	0x00000740
        /*0164*/ 	.word	0x000000ff
        /*0168*/ 	.word	0x00000030
        /*016c*/ 	.short	0x0100
        /*016e*/ 	.byte	0x04
	.zero		1


	//   ....[6]....
        /*0170*/ 	.word	0x00000750
        /*0174*/ 	.word	0x000000ff
        /*0178*/ 	.word	0x00000028
        /*017c*/ 	.short	0x0100
        /*017e*/ 	.byte	0x04
	.zero		1


	//   ....[7]....
        /*0180*/ 	.word	0x00000760
        /*0184*/ 	.word	0x000000ff
        /*0188*/ 	.word	0x00000038
        /*018c*/ 	.short	0x0100
        /*018e*/ 	.byte	0x04
	.zero		1


	//   ....[8]....
        /*0190*/ 	.word	0x00000850
        /*0194*/ 	.word	0x000000ff
        /*0198*/ 	.word	0x00000040
        /*019c*/ 	.short	0x0100
        /*019e*/ 	.byte	0x06
	.zero		1


	//   ....[9]....
        /*01a0*/ 	.word	0x00000860
        /*01a4*/ 	.word	0x000000ff
        /*01a8*/ 	.word	0x00000048
        /*01ac*/ 	.short	0x0100
        /*01ae*/ 	.byte	0x06
	.zero		1


	//   ....[10]....
        /*01b0*/ 	.word	0x000009a0
        /*01b4*/ 	.word	0x000000ff
        /*01b8*/ 	.word	0x00000050
        /*01bc*/ 	.short	0x0100
        /*01be*/ 	.byte	0x06
	.zero		1


	//   ....[11]....
        /*01c0*/ 	.word	0x000009b0
        /*01c4*/ 	.word	0x000000ff
        /*01c8*/ 	.word	0x00000060
        /*01cc*/ 	.short	0x0100
        /*01ce*/ 	.byte	0x06
	.zero		1


	//   ....[12]....
        /*01d0*/ 	.word	0x000009c0
        /*01d4*/ 	.word	0x000000ff
        /*01d8*/ 	.word	0x00000058
        /*01dc*/ 	.short	0x0100
        /*01de*/ 	.byte	0x06
	.zero		1


	//   ....[13]....
        /*01e0*/ 	.word	0x000009d0
        /*01e4*/ 	.word	0x000000ff
        /*01e8*/ 	.word	0x00000068
        /*01ec*/ 	.short	0x0100
        /*01ee*/ 	.byte	0x06
	.zero		1


	//   ....[14]....
        /*01f0*/ 	.word	0x00000b00
        /*01f4*/ 	.word	0x000000ff
        /*01f8*/ 	.word	0x00000070
        /*01fc*/ 	.short	0x0100
        /*01fe*/ 	.byte	0x04
	.zero		1


	//   ....[15]....
        /*0200*/ 	.word	0x00000b10
        /*0204*/ 	.word	0x000000ff
        /*0208*/ 	.word	0x00000090
        /*020c*/ 	.short	0x0100
        /*020e*/ 	.byte	0x04
	.zero		1


	//   ....[16]....
        /*0210*/ 	.word	0x00000b20
        /*0214*/ 	.word	0x000000ff
        /*0218*/ 	.word	0x00000078
        /*021c*/ 	.short	0x0100
        /*021e*/ 	.byte	0x04
	.zero		1


	//   ....[17]....
        /*0220*/ 	.word	0x00000b30
        /*0224*/ 	.word	0x000000ff
        /*0228*/ 	.word	0x00000098
        /*022c*/ 	.short	0x0100
        /*022e*/ 	.byte	0x04
	.zero		1


	//   ....[18]....
        /*0230*/ 	.word	0x00000b40
        /*0234*/ 	.word	0x000000ff
        /*0238*/ 	.word	0x00000080
        /*023c*/ 	.short	0x0100
        /*023e*/ 	.byte	0x04
	.zero		1


	//   ....[19]....
        /*0240*/ 	.word	0x00000b50
        /*0244*/ 	.word	0x000000ff
        /*0248*/ 	.word	0x000000a0
        /*024c*/ 	.short	0x0100
        /*024e*/ 	.byte	0x04
	.zero		1


	//   ....[20]....
        /*0250*/ 	.word	0x00000b60
        /*0254*/ 	.word	0x000000ff
        /*0258*/ 	.word	0x00000088
        /*025c*/ 	.short	0x0100
        /*025e*/ 	.byte	0x04
	.zero		1


	//   ....[21]....
        /*0260*/ 	.word	0x00000b70
        /*0264*/ 	.word	0x000000ff
        /*0268*/ 	.word	0x000000a8
        /*026c*/ 	.short	0x0100
        /*026e*/ 	.byte	0x04
	.zero		1


	//   ....[22]....
        /*0270*/ 	.word	0x00000c80
        /*0274*/ 	.word	0x000000ff
        /*0278*/ 	.word	0x000000b0
        /*027c*/ 	.short	0x0100
        /*027e*/ 	.byte	0x04
	.zero		1


	//   ....[23]....
        /*0280*/ 	.word	0x00000c90
        /*0284*/ 	.word	0x000000ff
        /*0288*/ 	.word	0x000000c0
        /*028c*/ 	.short	0x0100
        /*028e*/ 	.byte	0x04
	.zero		1


	//   ....[24]....
        /*0290*/ 	.word	0x00000ca0
        /*0294*/ 	.word	0x000000ff
        /*0298*/ 	.word	0x000000b8
        /*029c*/ 	.short	0x0100
        /*029e*/ 	.byte	0x04
	.zero		1


	//   ....[25]....
        /*02a0*/ 	.word	0x00000cb0
        /*02a4*/ 	.word	0x000000ff
        /*02a8*/ 	.word	0x000000c8
        /*02ac*/ 	.short	0x0100
        /*02ae*/ 	.byte	0x04
	.zero		1


	//   ....[26]....
        /*02b0*/ 	.word	0x00001660
        /*02b4*/ 	.word	0x00000000
        /*02b8*/ 	.word	0x000000c0
        /*02bc*/ 	.short	0x010a
        /*02be*/ 	.byte	0xff
	.zero		1


	//   ....[27]....
        /*02c0*/ 	.word	0x00001690
        /*02c4*/ 	.word	0x00000000
        /*02c8*/ 	.word	0x000000b0
        /*02cc*/ 	.short	0x0101
        /*02ce*/ 	.byte	0xff
	.zero		1


	//   ....[28]....
        /*02d0*/ 	.word	0x00001760
        /*02d4*/ 	.word	0x000000ff
        /*02d8*/ 	.word	0x00000010
        /*02dc*/ 	.short	0x010a
        /*02de*/ 	.byte	0x05
	.zero		1


	//   ....[29]....
        /*02e0*/ 	.word	0x000017e0
        /*02e4*/ 	.word	0x000000ff
        /*02e8*/ 	.word	0x00000010
        /*02ec*/ 	.short	0x010a
        /*02ee*/ 	.byte	0x21
	.zero		1


	//   ....[30]....
        /*02f0*/ 	.word	0x00001930
        /*02f4*/ 	.word	0x000000ff
        /*02f8*/ 	.word	0x00000010
        /*02fc*/ 	.short	0x010a
        /*02fe*/ 	.byte	0x06
	.zero		1


	//   ....[31]....
        /*0300*/ 	.word	0x00001b00
        /*0304*/ 	.word	0x000000ff
        /*0308*/ 	.word	0x00000048
        /*030c*/ 	.short	0x0101
        /*030e*/ 	.byte	0x04
	.zero		1


	//   ....[32]....
        /*0310*/ 	.word	0x00001b20
        /*0314*/ 	.word	0x000000ff
        /*0318*/ 	.word	0x00000010
        /*031c*/ 	.short	0x010a
        /*031e*/ 	.byte	0x05
	.zero		1


	//   ....[33]....
        /*0320*/ 	.word	0x00001ba0
        /*0324*/ 	.word	0x000000ff
        /*0328*/ 	.word	0x00000010
        /*032c*/ 	.short	0x010a
        /*032e*/ 	.byte	0x21
	.zero		1


	//   ....[34]....
        /*0330*/ 	.word	0x00001d00
        /*0334*/ 	.word	0x000000ff
        /*0338*/ 	.word	0x00000010
        /*033c*/ 	.short	0x010a
        /*033e*/ 	.byte	0x06
	.zero		1


	//   ....[35]....
        /*0340*/ 	.word	0x00001ed0
        /*0344*/ 	.word	0x00000003
        /*0348*/ 	.word	0x00000050
        /*034c*/ 	.short	0x010a
        /*034e*/ 	.byte	0xff
	.zero		1


	//   ....[36]....
        /*0350*/ 	.word	0x00002020
        /*0354*/ 	.word	0x00000000
        /*0358*/ 	.word	0x00000000
        /*035c*/ 	.short	0x0101
        /*035e*/ 	.byte	0xff
	.zero		1


	//   ....[37]....
        /*0360*/ 	.word	0x000025c0
        /*0364*/ 	.word	0x000000ff
        /*0368*/ 	.word	0x00000000
        /*036c*/ 	.short	0x010a
        /*036e*/ 	.byte	0x04
	.zero		1


	//   ....[38]....
        /*0370*/ 	.word	0x00002660
        /*0374*/ 	.word	0x00000000
        /*0378*/ 	.word	0x00000000
        /*037c*/ 	.short	0x010a
        /*037e*/ 	.byte	0xff
	.zero		1


	//   ....[39]....
        /*0380*/ 	.word	0x00002780
        /*0384*/ 	.word	0x00000002
        /*0388*/ 	.word	0x000000b0
        /*038c*/ 	.short	0x010a
        /*038e*/ 	.byte	0xff
	.zero		1


	//   ....[40]....
        /*0390*/ 	.word	0x000027f0
        /*0394*/ 	.word	0x00000002
        /*0398*/ 	.word	0x00000000
        /*039c*/ 	.short	0x0101
        /*039e*/ 	.byte	0xff
	.zero		1


	//   ....[41]....
        /*03a0*/ 	.word	0x00002810
        /*03a4*/ 	.word	0x000000ff
        /*03a8*/ 	.word	0x00000060
        /*03ac*/ 	.short	0x010a
        /*03ae*/ 	.byte	0x04
	.zero		1


	//   ....[42]....
        /*03b0*/ 	.word	0x00002930
        /*03b4*/ 	.word	0x00000002
        /*03b8*/ 	.word	0x00000050
        /*03bc*/ 	.short	0x010a
        /*03be*/ 	.byte	0xff
	.zero		1


	//   ....[43]....
        /*03c0*/ 	.word	0x00002a30
        /*03c4*/ 	.word	0x00000002
        /*03c8*/ 	.word	0x00000000
        /*03cc*/ 	.short	0x0101
        /*03ce*/ 	.byte	0xff
	.zero		1


	//   ....[44]....
        /*03d0*/ 	.word	0x00002ac0
        /*03d4*/ 	.word	0x000000ff
        /*03d8*/ 	.word	0x00000060
        /*03dc*/ 	.short	0x0106
        /*03de*/ 	.byte	0x04
	.zero		1


	//   ....[45]....
        /*03e0*/ 	.word	0x00002ae0
        /*03e4*/ 	.word	0x000000ff
        /*03e8*/ 	.word	0x00000060
        /*03ec*/ 	.short	0x010a
        /*03ee*/ 	.byte	0x04
	.zero		1


	//   ....[46]....
        /*03f0*/ 	.word	0x00002b70
        /*03f4*/ 	.word	0x000000ff
        /*03f8*/ 	.word	0x00000060
        /*03fc*/ 	.short	0x0106
        /*03fe*/ 	.byte	0x06
	.zero		1


	//   ....[47]....
        /*0400*/ 	.word	0x00002bb0
        /*0404*/ 	.word	0x00000000
        /*0408*/ 	.word	0x00000060
        /*040c*/ 	.short	0x010a
        /*040e*/ 	.byte	0xff
	.zero		1


	//   ....[48]....
        /*0410*/ 	.word	0x00003170
        /*0414*/ 	.word	0x00000000
        /*0418*/ 	.word	0x00000050
        /*041c*/ 	.short	0x010a
        /*041e*/ 	.byte	0xff
	.zero		1


	//   ....[49]....
        /*0420*/ 	.word	0x00003280
        /*0424*/ 	.word	0x00000003
        /*0428*/ 	.word	0x00000000
        /*042c*/ 	.short	0x0101
        /*042e*/ 	.byte	0xff
	.zero		1


	//   ....[50]....
        /*0430*/ 	.word	0x00003290
        /*0434*/ 	.word	0x000000ff
        /*0438*/ 	.word	0x00000000
        /*043c*/ 	.short	0x010a
        /*043e*/ 	.byte	0x05
	.zero		1


	//   ....[51]....
        /*0440*/ 	.word	0x000032a0
        /*0444*/ 	.word	0x000000ff
        /*0448*/ 	.word	0x00000090
        /*044c*/ 	.short	0x010a
        /*044e*/ 	.byte	0x2d
	.zero		1


	//   ....[52]....
        /*0450*/ 	.word	0x00003370
        /*0454*/ 	.word	0x000000ff
        /*0458*/ 	.word	0x00000000
        /*045c*/ 	.short	0x010a
        /*045e*/ 	.byte	0x07
	.zero		1


	//   ....[53]....
        /*0460*/ 	.word	0x000034b0
        /*0464*/ 	.word	0x000000ff
        /*0468*/ 	.word	0x00000000
        /*046c*/ 	.short	0x010a
        /*046e*/ 	.byte	0x06
	.zero		1


	//   ....[54]....
        /*0470*/ 	.word	0x00003890
        /*0474*/ 	.word	0x000000ff
        /*0478*/ 	.word	0x00000000
        /*047c*/ 	.short	0x010a
        /*047e*/ 	.byte	0x04
	.zero		1


	//   ....[55]....
        /*0480*/ 	.word	0x00003920
        /*0484*/ 	.word	0x000000ff
        /*0488*/ 	.word	0x00000000
        /*048c*/ 	.short	0x010a
        /*048e*/ 	.byte	0x05
	.zero		1


	//   ....[56]....
        /*0490*/ 	.word	0x000039b0
        /*0494*/ 	.word	0x000000ff
        /*0498*/ 	.word	0x00000000
        /*049c*/ 	.short	0x010a
        /*049e*/ 	.byte	0x05
	.zero		1


	//   ....[57]....
        /*04a0*/ 	.word	0x00003a40
        /*04a4*/ 	.word	0x000000ff
        /*04a8*/ 	.word	0x00000000
        /*04ac*/ 	.short	0x010a
        /*04ae*/ 	.byte	0x04
	.zero		1


	//   ....[58]....
        /*04b0*/ 	.word	0x00003f10
        /*04b4*/ 	.word	0x00000003
        /*04b8*/ 	.word	0x00000050
        /*04bc*/ 	.short	0x010a
        /*04be*/ 	.byte	0xff
	.zero		1


	//   ....[59]....
        /*04c0*/ 	.word	0x00004080
        /*04c4*/ 	.word	0x00000000
        /*04c8*/ 	.word	0x00000000
        /*04cc*/ 	.short	0x0101
        /*04ce*/ 	.byte	0xff
	.zero		1


	//   ....[60]....
        /*04d0*/ 	.word	0x00004530
        /*04d4*/ 	.word	0x000000ff
        /*04d8*/ 	.word	0x00000048
        /*04dc*/ 	.short	0x010a
        /*04de*/ 	.byte	0x06
	.zero		1


	//   ....[61]....
        /*04e0*/ 	.word	0x00004700
        /*04e4*/ 	.word	0x000000ff
        /*04e8*/ 	.word	0x00000030
        /*04ec*/ 	.short	0x010a
        /*04ee*/ 	.byte	0x05
	.zero		1


	//   ....[62]....
        /*04f0*/ 	.word	0x00004ae0
        /*04f4*/ 	.word	0x000000ff
        /*04f8*/ 	.word	0x00000020
        /*04fc*/ 	.short	0x010b
        /*04fe*/ 	.byte	0x05
	.zero		1


	//   ....[63]....
        /*0500*/ 	.word	0x00004af0
        /*0504*/ 	.word	0x000000ff
        /*0508*/ 	.word	0x00000000
        /*050c*/ 	.short	0x0101
        /*050e*/ 	.byte	0x04
	.zero		1


	//   ....[64]....
        /*0510*/ 	.word	0x00004b40
        /*0514*/ 	.word	0x000000ff
        /*0518*/ 	.word	0x00000000
        /*051c*/ 	.short	0x010a
        /*051e*/ 	.byte	0x04
	.zero		1


	//   ....[65]....
        /*0520*/ 	.word	0x00004be0
        /*0524*/ 	.word	0x00000000
        /*0528*/ 	.word	0x00000000
        /*052c*/ 	.short	0x010a
        /*052e*/ 	.byte	0xff
	.zero		1


	//   ....[66]....
        /*0530*/ 	.word	0x00004e30
        /*0534*/ 	.word	0x000000ff
        /*0538*/ 	.word	0x00000050
        /*053c*/ 	.short	0x010a
        /*053e*/ 	.byte	0x04
	.zero		1


	//   ....[67]....
        /*0540*/ 	.word	0x00004f00
        /*0544*/ 	.word	0x000000ff
        /*0548*/ 	.word	0x00000000
        /*054c*/ 	.short	0x0101
        /*054e*/ 	.byte	0x04
	.zero		1


	//   ....[68]....
        /*0550*/ 	.word	0x00005b30
        /*0554*/ 	.word	0x00000000
        /*0558*/ 	.word	0x00000020
        /*055c*/ 	.short	0x010a
        /*055e*/ 	.byte	0xff
	.zero		1


	//   ....[69]....
        /*0560*/ 	.word	0x00005c30
        /*0564*/ 	.word	0x00000003
        /*0568*/ 	.word	0x00000070
        /*056c*/ 	.short	0x010a
        /*056e*/ 	.byte	0xff
	.zero		1


	//   ....[70]....
        /*0570*/ 	.word	0x00005dd0
        /*0574*/ 	.word	0x00000000
        /*0578*/ 	.word	0x00000020
        /*057c*/ 	.short	0x010a
        /*057e*/ 	.byte	0xff
	.zero		1


	//   ....[71]....
        /*0580*/ 	.word	0x00006120
        /*0584*/ 	.word	0x00000003
        /*0588*/ 	.word	0x00000070
        /*058c*/ 	.short	0x010a
        /*058e*/ 	.byte	0xff
	.zero		1


	//   ....[72]....
        /*0590*/ 	.word	0x00007700
        /*0594*/ 	.word	0x000000ff
        /*0598*/ 	.word	0x00000000
        /*059c*/ 	.short	0x0101
        /*059e*/ 	.byte	0x04
	.zero		1


	//   ....[73]....
        /*05a0*/ 	.word	0x000089d0
        /*05a4*/ 	.word	0x00000000
        /*05a8*/ 	.word	0x00000000
        /*05ac*/ 	.short	0x0101
        /*05ae*/ 	.byte	0xff
	.zero		1


	//   ....[74]....
        /*05b0*/ 	.word	0x00008c60
        /*05b4*/ 	.word	0x00000000
        /*05b8*/ 	.word	0x000000c0
        /*05bc*/ 	.short	0x010a
        /*05be*/ 	.byte	0xff
	.zero		1


	//   ....[75]....
        /*05c0*/ 	.word	0x00008cc0
        /*05c4*/ 	.word	0x00000000
        /*05c8*/ 	.word	0x00000010
        /*05cc*/ 	.short	0x010a
        /*05ce*/ 	.byte	0xff
	.zero		1


	//   ....[76]....
        /*05d0*/ 	.word	0x00008d20
        /*05d4*/ 	.word	0x00000000
        /*05d8*/ 	.word	0x00000010
        /*05dc*/ 	.short	0x010a
        /*05de*/ 	.byte	0xff
	.zero		1


	//   ....[77]....
        /*05e0*/ 	.word	0x00008d70
        /*05e4*/ 	.word	0x00000003
        /*05e8*/ 	.word	0x00000050
        /*05ec*/ 	.short	0x010a
        /*05ee*/ 	.byte	0xff
	.zero		1


	//   ....[78]....
        /*05f0*/ 	.word	0x00008dd0
        /*05f4*/ 	.word	0x00000000
        /*05f8*/ 	.word	0x00000000
        /*05fc*/ 	.short	0x010a
        /*05fe*/ 	.byte	0xff
	.zero		1


	//   ....[79]....
        /*0600*/ 	.word	0x00008e20
        /*0604*/ 	.word	0x00000002
        /*0608*/ 	.word	0x000000b0
        /*060c*/ 	.short	0x010a
        /*060e*/ 	.byte	0xff
	.zero		1


	//   ....[80]....
        /*0610*/ 	.word	0x00008e80
        /*0614*/ 	.word	0x00000002
        /*0618*/ 	.word	0x00000060
        /*061c*/ 	.short	0x010a
        /*061e*/ 	.byte	0xff
	.zero		1


	//   ....[81]....
        /*0620*/ 	.word	0x00008ed0
        /*0624*/ 	.word	0x00000002
        /*0628*/ 	.word	0x00000050
        /*062c*/ 	.short	0x010a
        /*062e*/ 	.byte	0xff
	.zero		1


	//   ....[82]....
        /*0630*/ 	.word	0x00008f30
        /*0634*/ 	.word	0x00000000
        /*0638*/ 	.word	0x00000060
        /*063c*/ 	.short	0x010a
        /*063e*/ 	.byte	0xff
	.zero		1


	//   ....[83]....
        /*0640*/ 	.word	0x00008f80
        /*0644*/ 	.word	0x00000000
        /*0648*/ 	.word	0x00000050
        /*064c*/ 	.short	0x010a
        /*064e*/ 	.byte	0xff
	.zero		1


	//   ....[84]....
        /*0650*/ 	.word	0x00008fe0
        /*0654*/ 	.word	0x00000002
        /*0658*/ 	.word	0x00000090
        /*065c*/ 	.short	0x010a
        /*065e*/ 	.byte	0xff
	.zero		1


	//   ....[85]....
        /*0660*/ 	.word	0x00009040
        /*0664*/ 	.word	0x00000000
        /*0668*/ 	.word	0x00000000
        /*066c*/ 	.short	0x010a
        /*066e*/ 	.byte	0xff
	.zero		1


	//   ....[86]....
        /*0670*/ 	.word	0x000090a0
        /*0674*/ 	.word	0x00000000
        /*0678*/ 	.word	0x00000000
        /*067c*/ 	.short	0x010a
        /*067e*/ 	.byte	0xff
	.zero		1


	//   ....[87]....
        /*0680*/ 	.word	0x00009100
        /*0684*/ 	.word	0x00000000
        /*0688*/ 	.word	0x00000000
        /*068c*/ 	.short	0x010a
        /*068e*/ 	.byte	0xff
	.zero		1


	//   ....[88]....
        /*0690*/ 	.word	0x00009160
        /*0694*/ 	.word	0x00000000
        /*0698*/ 	.word	0x00000000
        /*069c*/ 	.short	0x010a
        /*069e*/ 	.byte	0xff
	.zero		1


	//   ....[89]....
        /*06a0*/ 	.word	0x000091c0
        /*06a4*/ 	.word	0x00000000
        /*06a8*/ 	.word	0x00000000
        /*06ac*/ 	.short	0x010a
        /*06ae*/ 	.byte	0xff
	.zero		1


	//   ....[90]....
        /*06b0*/ 	.word	0x00009210
        /*06b4*/ 	.word	0x00000003
        /*06b8*/ 	.word	0x00000050
        /*06bc*/ 	.short	0x010a
        /*06be*/ 	.byte	0xff
	.zero		1


	//   ....[91]....
        /*06c0*/ 	.word	0x00009270
        /*06c4*/ 	.word	0x00000000
        /*06c8*/ 	.word	0x00000048
        /*06cc*/ 	.short	0x010a
        /*06ce*/ 	.byte	0xff
	.zero		1


	//   ....[92]....
        /*06d0*/ 	.word	0x000092d0
        /*06d4*/ 	.word	0x00000002
        /*06d8*/ 	.word	0x00000030
        /*06dc*/ 	.short	0x010a
        /*06de*/ 	.byte	0xff
	.zero		1


	//   ....[93]....
        /*06e0*/ 	.word	0x00009330
        /*06e4*/ 	.word	0x00000000
        /*06e8*/ 	.word	0x00000000
        /*06ec*/ 	.short	0x010a
        /*06ee*/ 	.byte	0xff
	.zero		1


	//   ....[94]....
        /*06f0*/ 	.word	0x00009390
        /*06f4*/ 	.word	0x00000000
        /*06f8*/ 	.word	0x00000050
        /*06fc*/ 	.short	0x010a
        /*06fe*/ 	.byte	0xff
	.zero		1


	//   ....[95]....
        /*0700*/ 	.word	0x000093e0
        /*0704*/ 	.word	0x00000000
        /*0708*/ 	.word	0x00000020
        /*070c*/ 	.short	0x010a
        /*070e*/ 	.byte	0xff
	.zero		1


	//   ....[96]....
        /*0710*/ 	.word	0x00009430
        /*0714*/ 	.word	0x00000003
        /*0718*/ 	.word	0x00000070
        /*071c*/ 	.short	0x010a
        /*071e*/ 	.byte	0xff
	.zero		1


	//----- nvinfo : EIATTR_NUM_MBARRIERS
	.align		4
.L_47:
        /*0720*/ 	.byte	0x03, 0x38
        /*0722*/ 	.short	0x001a


	//----- nvinfo : EIATTR_EXIT_INSTR_OFFSETS
	.align		4
        /*0724*/ 	.byte	0x04, 0x1c
        /*0726*/ 	.short	(.L_49 - .L_48)


	//   ....[0]....
.L_48:
        /*0728*/ 	.word	0x00002690


	//   ....[1]....
        /*072c*/ 	.word	0x00002b80


	//   ....[2]....
        /*0730*/ 	.word	0x00002be0


	//   ....[3]....
        /*0734*/ 	.word	0x00003ca0


	//   ....[4]....
        /*0738*/ 	.word	0x00004c10


	//   ....[5]....
        /*073c*/ 	.word	0x00004c50


	//   ....[6]....
        /*0740*/ 	.word	0x00008b70


	//   ....[7]....
        /*0744*/ 	.word	0x00008bf0


	//   ....[8]....
        /*0748*/ 	.word	0x00008c20


	//   ....[9]....
        /*074c*/ 	.word	0x00008c50


	//----- nvinfo : EIATTR_MAX_THREADS
	.align		4
.L_49:
        /*0750*/ 	.byte	0x04, 0x05
        /*0752*/ 	.short	(.L_51 - .L_50)
.L_50:
        /*0754*/ 	.word	0x00000100
        /*0758*/ 	.word	0x00000001
        /*075c*/ 	.word	0x00000001


	//----- nvinfo : EIATTR_CRS_STACK_SIZE
	.align		4
.L_51:
        /*0760*/ 	.byte	0x04, 0x1e
        /*0762*/ 	.short	(.L_53 - .L_52)
.L_52:
        /*0764*/ 	.word	0x00000000


	//----- nvinfo : EIATTR_CBANK_PARAM_SIZE
	.align		4
.L_53:
        /*0768*/ 	.byte	0x03, 0x19
        /*076a*/ 	.short	0x0800


	//----- nvinfo : EIATTR_PARAM_CBANK
	.align		4
        /*076c*/ 	.byte	0x04, 0x0a
        /*076e*/ 	.short	(.L_55 - .L_54)
	.align		4
.L_54:
        /*0770*/ 	.word	index@(.nv.constant0._ZN7cutlass13device_kernelINS_4gemm6kernel13GemmUniversalIN4cute5tupleIJiiiiEEENS1_10collective13CollectiveMmaINS1_35MainloopSm100TmaUmmaWarpSpecializedILi2ELi2ELi4ENS5_IJNS4_1CILi1EEESB_SB_EEEEENS5_IJNSA_ILi128EEENSA_ILi112EEESE_EEENS_10bfloat16_tENS5_IJlSB_lEEESH_SI_NS4_8TiledMMAINS4_8MMA_AtomIJNS4_20SM100_MMA_F16BF16_SSISH_SH_fLi128ELi112ELNS4_4UMMA5MajorE0ELSN_0ELNSM_7ScaleInE0ELSO_0EEEEEENS4_6LayoutISC_NS5_IJNSA_ILi0EEESS_SS_EEEEENS5_IJNS4_10UnderscoreESV_SV_EEEEENS4_13SM90_TMA_LOADENS4_14ComposedLayoutINS4_7SwizzleILi3ELi4ELi3EEENS4_18smem_ptr_flag_bitsILi16EEENSR_INS5_IJNSA_ILi8EEENSA_ILi64EEEEEENS5_IJS15_SB_EEEEEEEvNS4_8identityESY_S19_vS1A_EENS_8epilogue10collective18CollectiveEpilogueINS1C_23Sm100TmaWarpSpecializedILi2ELi1ELi112ELb1ELb0EEEJSG_NS5_IJNSR_ISE_SB_EENSR_ISF_SB_EEEEESH_SI_SH_SI_NS1C_6fusion15FusionCallbacksIS1G_NS1K_17LinearCombinationISH_fSH_fLNS_15FloatRoundStyleE2EEESG_S1J_JEEENS4_5SM1004TMEM4LOAD26SM100_TMEM_LOAD_32dp32b16xESY_NSZ_INS10_ILi1ELi4ELi3EEES13_NSR_INS5_IJS14_NSA_ILi16EEEEEENS5_IJS1V_SB_EEEEEEENS4_39AutoVectorizingCopyWithAssumedAlignmentILi128EEENS4_14SM90_TMA_STOREES1Z_S21_S21_EEEvvEEEEvNT_6ParamsE)
        /*0774*/ 	.short	0x0380
        /*0776*/ 	.short	0x0800


	//----- nvinfo : EIATTR_SW_WAR
	.align		4
.L_55:
        /*0778*/ 	.byte	0x04, 0x36
        /*077a*/ 	.short	(.L_57 - .L_56)
.L_56:
        /*077c*/ 	.word	0x00000008
.L_57:


//--------------------- .nv.callgraph             --------------------------
	.section	.nv.callgraph,"",@"SHT_CUDA_CALLGRAPH"
	.align	4
	.sectionentsize	8
	.align		4
        /*0000*/ 	.word	0x00000000
	.align		4
        /*0004*/ 	.word	0xffffffff
	.align		4
        /*0008*/ 	.word	index@(_ZN7cutlass13device_kernelINS_4gemm6kernel13GemmUniversalIN4cute5tupleIJiiiiEEENS1_10collective13CollectiveMmaINS1_35MainloopSm100TmaUmmaWarpSpecializedILi2ELi2ELi4ENS5_IJNS4_1CILi1EEESB_SB_EEEEENS5_IJNSA_ILi128EEENSA_ILi112EEESE_EEENS_10bfloat16_tENS5_IJlSB_lEEESH_SI_NS4_8TiledMMAINS4_8MMA_AtomIJNS4_20SM100_MMA_F16BF16_SSISH_SH_fLi128ELi112ELNS4_4UMMA5MajorE0ELSN_0ELNSM_7ScaleInE0ELSO_0EEEEEENS4_6LayoutISC_NS5_IJNSA_ILi0EEESS_SS_EEEEENS5_IJNS4_10UnderscoreESV_SV_EEEEENS4_13SM90_TMA_LOADENS4_14ComposedLayoutINS4_7SwizzleILi3ELi4ELi3EEENS4_18smem_ptr_flag_bitsILi16EEENSR_INS5_IJNSA_ILi8EEENSA_ILi64EEEEEENS5_IJS15_SB_EEEEEEEvNS4_8identityESY_S19_vS1A_EENS_8epilogue10collective18CollectiveEpilogueINS1C_23Sm100TmaWarpSpecializedILi2ELi1ELi112ELb1ELb0EEEJSG_NS5_IJNSR_ISE_SB_EENSR_ISF_SB_EEEEESH_SI_SH_SI_NS1C_6fusion15FusionCallbacksIS1G_NS1K_17LinearCombinationISH_fSH_fLNS_15FloatRoundStyleE2EEESG_S1J_JEEENS4_5SM1004TMEM4LOAD26SM100_TMEM_LOAD_32dp32b16xESY_NSZ_INS10_ILi1ELi4ELi3EEES13_NSR_INS5_IJS14_NSA_ILi16EEEEEENS5_IJS1V_SB_EEEEEEENS4_39AutoVectorizingCopyWithAssumedAlignmentILi128EEENS4_14SM90_TMA_STOREES1Z_S21_S21_EEEvvEEEEvNT_6ParamsE)
	.align		4
        /*000c*/ 	.word	index@(__assertfail)
	.align		4
        /*0010*/ 	.word	0x00000000
	.align		4
        /*0014*/ 	.word	0xfffffffe
	.align		4
        /*0018*/ 	.word	0x00000000
	.align		4
        /*001c*/ 	.word	0xfffffffd
	.align		4
        /*0020*/ 	.word	0x00000000
	.align		4
        /*0024*/ 	.word	0xfffffffc


//--------------------- .nv.constant4             --------------------------
	.section	.nv.constant4,"a",@progbits
	.align	8
	.align		8
.nv.constant4:
        /*0000*/ 	.dword	__assertfail
	.align		8
        /*0008*/ 	.dword	__unnamed_1
	.align		8
        /*0010*/ 	.dword	__unnamed_2
	.align		8
        /*0018*/ 	.dword	_ZN40_INTERNAL_a80dce98_4_k_cu_c573558d_150184cuda3std3__45__cpo5beginE
	.align		8
        /*0020*/ 	.dword	_ZN40_INTERNAL_a80dce98_4_k_cu_c573558d_150184cuda3std3__45__cpo3endE
	.align		8
        /*0028*/ 	.dword	_ZN40_INTERNAL_a80dce98_4_k_cu_c573558d_150184cuda3std3__45__cpo6cbeginE
	.align		8
        /*0030*/ 	.dword	_ZN40_INTERNAL_a80dce98_4_k_cu_c573558d_150184cuda3std3__45__cpo4cendE
	.align		8
        /*0038*/ 	.dword	_ZN40_INTERNAL_a80dce98_4_k_cu_c573558d_150184cuda3std3__442_GLOBAL__N__a80dce98_4_k_cu_c573558d_150186ignoreE
	.align		8
        /*0040*/ 	.dword	_ZN40_INTERNAL_a80dce98_4_k_cu_c573558d_150184cuda3std3__419piecewise_constructE
	.align		8
        /*0048*/ 	.dword	_ZN40_INTERNAL_a80dce98_4_k_cu_c573558d_150184cuda3std3__48in_placeE
	.align		8
        /*0050*/ 	.dword	_ZN40_INTERNAL_a80dce98_4_k_cu_c573558d_150184cuda3std6ranges3__45__cpo4swapE
	.align		8
        /*0058*/ 	.dword	_ZN40_INTERNAL_a80dce98_4_k_cu_c573558d_150184cuda3std6ranges3__45__cpo9iter_moveE
	.align		8
        /*0060*/ 	.dword	_ZN40_INTERNAL_a80dce98_4_k_cu_c573558d_150184cute7productE
	.align		8
        /*0068*/ 	.dword	_ZN40_INTERNAL_a80dce98_4_k_cu_c573558d_150184cute1_E
	.align		8
        /*0070*/ 	.dword	$str$25
	.align		8
        /*0078*/ 	.dword	$str$26
	.align		8
        /*0080*/ 	.dword	$str$27
	.align		8
        /*0088*/ 	.dword	$str$28


//--------------------- .text._ZN7cutlass13device_kernelINS_4gemm6kernel13GemmUniversalIN4cute5tupleIJiiiiEEENS1_10collective13CollectiveMmaINS1_35MainloopSm100TmaUmmaWarpSpecializedILi2ELi2ELi4ENS5_IJNS4_1CILi1EEESB_SB_EEEEENS5_IJNSA_ILi128EEENSA_ILi112EEESE_EEENS_10bfloat16_tENS5_IJlSB_lEEESH_SI_NS4_8TiledMMAINS4_8MMA_AtomIJNS4_20SM100_MMA_F16BF16_SSISH_SH_fLi128ELi112ELNS4_4UMMA5MajorE0ELSN_0ELNSM_7ScaleInE0ELSO_0EEEEEENS4_6LayoutISC_NS5_IJNSA_ILi0EEESS_SS_EEEEENS5_IJNS4_10UnderscoreESV_SV_EEEEENS4_13SM90_TMA_LOADENS4_14ComposedLayoutINS4_7SwizzleILi3ELi4ELi3EEENS4_18smem_ptr_flag_bitsILi16EEENSR_INS5_IJNSA_ILi8EEENSA_ILi64EEEEEENS5_IJS15_SB_EEEEEEEvNS4_8identityESY_S19_vS1A_EENS_8epilogue10collective18CollectiveEpilogueINS1C_23Sm100TmaWarpSpecializedILi2ELi1ELi112ELb1ELb0EEEJSG_NS5_IJNSR_ISE_SB_EENSR_ISF_SB_EEEEESH_SI_SH_SI_NS1C_6fusion15FusionCallbacksIS1G_NS1K_17LinearCombinationISH_fSH_fLNS_15FloatRoundStyleE2EEESG_S1J_JEEENS4_5SM1004TMEM4LOAD26SM100_TMEM_LOAD_32dp32b16xESY_NSZ_INS10_ILi1ELi4ELi3EEES13_NSR_INS5_IJS14_NSA_ILi16EEEEEENS5_IJS1V_SB_EEEEEEENS4_39AutoVectorizingCopyWithAssumedAlignmentILi128EEENS4_14SM90_TMA_STOREES1Z_S21_S21_EEEvvEEEEvNT_6ParamsE --------------------------
	.section	.text._ZN7cutlass13device_kernelINS_4gemm6kernel13GemmUniversalIN4cute5tupleIJiiiiEEENS1_10collective13CollectiveMmaINS1_35MainloopSm100TmaUmmaWarpSpecializedILi2ELi2ELi4ENS5_IJNS4_1CILi1EEESB_SB_EEEEENS5_IJNSA_ILi128EEENSA_ILi112EEESE_EEENS_10bfloat16_tENS5_IJlSB_lEEESH_SI_NS4_8TiledMMAINS4_8MMA_AtomIJNS4_20SM100_MMA_F16BF16_SSISH_SH_fLi128ELi112ELNS4_4UMMA5MajorE0ELSN_0ELNSM_7ScaleInE0ELSO_0EEEEEENS4_6LayoutISC_NS5_IJNSA_ILi0EEESS_SS_EEEEENS5_IJNS4_10UnderscoreESV_SV_EEEEENS4_13SM90_TMA_LOADENS4_14ComposedLayoutINS4_7SwizzleILi3ELi4ELi3EEENS4_18smem_ptr_flag_bitsILi16EEENSR_INS5_IJNSA_ILi8EEENSA_ILi64EEEEEENS5_IJS15_SB_EEEEEEEvNS4_8identityESY_S19_vS1A_EENS_8epilogue10collective18CollectiveEpilogueINS1C_23Sm100TmaWarpSpecializedILi2ELi1ELi112ELb1ELb0EEEJSG_NS5_IJNSR_ISE_SB_EENSR_ISF_SB_EEEEESH_SI_SH_SI_NS1C_6fusion15FusionCallbacksIS1G_NS1K_17LinearCombinationISH_fSH_fLNS_15FloatRoundStyleE2EEESG_S1J_JEEENS4_5SM1004TMEM4LOAD26SM100_TMEM_LOAD_32dp32b16xESY_NSZ_INS10_ILi1ELi4ELi3EEES13_NSR_INS5_IJS14_NSA_ILi16EEEEEENS5_IJS1V_SB_EEEEEEENS4_39AutoVectorizingCopyWithAssumedAlignmentILi128EEENS4_14SM90_TMA_STOREES1Z_S21_S21_EEEvvEEEEvNT_6ParamsE,"ax",@progbits
	.align	128
.text._ZN7cutlass13device_kernelINS_4gemm6kernel13GemmUniversalIN4cute5tupleIJiiiiEEENS1_10collective13CollectiveMmaINS1_35MainloopSm100TmaUmmaWarpSpecializedILi2ELi2ELi4ENS5_IJNS4_1CILi1EEESB_SB_EEEEENS5_IJNSA_ILi128EEENSA_ILi112EEESE_EEENS_10bfloat16_tENS5_IJlSB_lEEESH_SI_NS4_8TiledMMAINS4_8MMA_AtomIJNS4_20SM100_MMA_F16BF16_SSISH_SH_fLi128ELi112ELNS4_4UMMA5MajorE0ELSN_0ELNSM_7ScaleInE0ELSO_0EEEEEENS4_6LayoutISC_NS5_IJNSA_ILi0EEESS_SS_EEEEENS5_IJNS4_10UnderscoreESV_SV_EEEEENS4_13SM90_TMA_LOADENS4_14ComposedLayoutINS4_7SwizzleILi3ELi4ELi3EEENS4_18smem_ptr_flag_bitsILi16EEENSR_INS5_IJNSA_ILi8EEENSA_ILi64EEEEEENS5_IJS15_SB_EEEEEEEvNS4_8identityESY_S19_vS1A_EENS_8epilogue10collective18CollectiveEpilogueINS1C_23Sm100TmaWarpSpecializedILi2ELi1ELi112ELb1ELb0EEEJSG_NS5_IJNSR_ISE_SB_EENSR_ISF_SB_EEEEESH_SI_SH_SI_NS1C_6fusion15FusionCallbacksIS1G_NS1K_17LinearCombinationISH_fSH_fLNS_15FloatRoundStyleE2EEESG_S1J_JEEENS4_5SM1004TMEM4LOAD26SM100_TMEM_LOAD_32dp32b16xESY_NSZ_INS10_ILi1ELi4ELi3EEES13_NSR_INS5_IJS14_NSA_ILi16EEEEEENS5_IJS1V_SB_EEEEEEENS4_39AutoVectorizingCopyWithAssumedAlignmentILi128EEENS4_14SM90_TMA_STOREES1Z_S21_S21_EEEvvEEEEvNT_6ParamsE:
        .type           _ZN7cutlass13device_kernelINS_4gemm6kernel13GemmUniversalIN4cute5tupleIJiiiiEEENS1_10collective13CollectiveMmaINS1_35MainloopSm100TmaUmmaWarpSpecializedILi2ELi2ELi4ENS5_IJNS4_1CILi1EEESB_SB_EEEEENS5_IJNSA_ILi128EEENSA_ILi112EEESE_EEENS_10bfloat16_tENS5_IJlSB_lEEESH_SI_NS4_8TiledMMAINS4_8MMA_AtomIJNS4_20SM100_MMA_F16BF16_SSISH_SH_fLi128ELi112ELNS4_4UMMA5MajorE0ELSN_0ELNSM_7ScaleInE0ELSO_0EEEEEENS4_6LayoutISC_NS5_IJNSA_ILi0EEESS_SS_EEEEENS5_IJNS4_10UnderscoreESV_SV_EEEEENS4_13SM90_TMA_LOADENS4_14ComposedLayoutINS4_7SwizzleILi3ELi4ELi3EEENS4_18smem_ptr_flag_bitsILi16EEENSR_INS5_IJNSA_ILi8EEENSA_ILi64EEEEEENS5_IJS15_SB_EEEEEEEvNS4_8identityESY_S19_vS1A_EENS_8epilogue10collective18CollectiveEpilogueINS1C_23Sm100TmaWarpSpecializedILi2ELi1ELi112ELb1ELb0EEEJSG_NS5_IJNSR_ISE_SB_EENSR_ISF_SB_EEEEESH_SI_SH_SI_NS1C_6fusion15FusionCallbacksIS1G_NS1K_17LinearCombinationISH_fSH_fLNS_15FloatRoundStyleE2EEESG_S1J_JEEENS4_5SM1004TMEM4LOAD26SM100_TMEM_LOAD_32dp32b16xESY_NSZ_INS10_ILi1ELi4ELi3EEES13_NSR_INS5_IJS14_NSA_ILi16EEEEEENS5_IJS1V_SB_EEEEEEENS4_39AutoVectorizingCopyWithAssumedAlignmentILi128EEENS4_14SM90_TMA_STOREES1Z_S21_S21_EEEvvEEEEvNT_6ParamsE,@function
        .size           _ZN7cutlass13device_kernelINS_4gemm6kernel13GemmUniversalIN4cute5tupleIJiiiiEEENS1_10collective13CollectiveMmaINS1_35MainloopSm100TmaUmmaWarpSpecializedILi2ELi2ELi4ENS5_IJNS4_1CILi1EEESB_SB_EEEEENS5_IJNSA_ILi128EEENSA_ILi112EEESE_EEENS_10bfloat16_tENS5_IJlSB_lEEESH_SI_NS4_8TiledMMAINS4_8MMA_AtomIJNS4_20SM100_MMA_F16BF16_SSISH_SH_fLi128ELi112ELNS4_4UMMA5MajorE0ELSN_0ELNSM_7ScaleInE0ELSO_0EEEEEENS4_6LayoutISC_NS5_IJNSA_ILi0EEESS_SS_EEEEENS5_IJNS4_10UnderscoreESV_SV_EEEEENS4_13SM90_TMA_LOADENS4_14ComposedLayoutINS4_7SwizzleILi3ELi4ELi3EEENS4_18smem_ptr_flag_bitsILi16EEENSR_INS5_IJNSA_ILi8EEENSA_ILi64EEEEEENS5_IJS15_SB_EEEEEEEvNS4_8identityESY_S19_vS1A_EENS_8epilogue10collective18CollectiveEpilogueINS1C_23Sm100TmaWarpSpecializedILi2ELi1ELi112ELb1ELb0EEEJSG_NS5_IJNSR_ISE_SB_EENSR_ISF_SB_EEEEESH_SI_SH_SI_NS1C_6fusion15FusionCallbacksIS1G_NS1K_17LinearCombinationISH_fSH_fLNS_15FloatRoundStyleE2EEESG_S1J_JEEENS4_5SM1004TMEM4LOAD26SM100_TMEM_LOAD_32dp32b16xESY_NSZ_INS10_ILi1ELi4ELi3EEES13_NSR_INS5_IJS14_NSA_ILi16EEEEEENS5_IJS1V_SB_EEEEEEENS4_39AutoVectorizingCopyWithAssumedAlignmentILi128EEENS4_14SM90_TMA_STOREES1Z_S21_S21_EEEvvEEEEvNT_6ParamsE,(.L_x_138 - _ZN7cutlass13device_kernelINS_4gemm6kernel13GemmUniversalIN4cute5tupleIJiiiiEEENS1_10collective13CollectiveMmaINS1_35MainloopSm100TmaUmmaWarpSpecializedILi2ELi2ELi4ENS5_IJNS4_1CILi1EEESB_SB_EEEEENS5_IJNSA_ILi128EEENSA_ILi112EEESE_EEENS_10bfloat16_tENS5_IJlSB_lEEESH_SI_NS4_8TiledMMAINS4_8MMA_AtomIJNS4_20SM100_MMA_F16BF16_SSISH_SH_fLi128ELi112ELNS4_4UMMA5MajorE0ELSN_0ELNSM_7ScaleInE0ELSO_0EEEEEENS4_6LayoutISC_NS5_IJNSA_ILi0EEESS_SS_EEEEENS5_IJNS4_10UnderscoreESV_SV_EEEEENS4_13SM90_TMA_LOADENS4_14ComposedLayoutINS4_7SwizzleILi3ELi4ELi3EEENS4_18smem_ptr_flag_bitsILi16EEENSR_INS5_IJNSA_ILi8EEENSA_ILi64EEEEEENS5_IJS15_SB_EEEEEEEvNS4_8identityESY_S19_vS1A_EENS_8epilogue10collective18CollectiveEpilogueINS1C_23Sm100TmaWarpSpecializedILi2ELi1ELi112ELb1ELb0EEEJSG_NS5_IJNSR_ISE_SB_EENSR_ISF_SB_EEEEESH_SI_SH_SI_NS1C_6fusion15FusionCallbacksIS1G_NS1K_17LinearCombinationISH_fSH_fLNS_15FloatRoundStyleE2EEESG_S1J_JEEENS4_5SM1004TMEM4LOAD26SM100_TMEM_LOAD_32dp32b16xESY_NSZ_INS10_ILi1ELi4ELi3EEES13_NSR_INS5_IJS14_NSA_ILi16EEEEEENS5_IJS1V_SB_EEEEEEENS4_39AutoVectorizingCopyWithAssumedAlignmentILi128EEENS4_14SM90_TMA_STOREES1Z_S21_S21_EEEvvEEEEvNT_6ParamsE)
        .other          _ZN7cutlass13device_kernelINS_4gemm6kernel13GemmUniversalIN4cute5tupleIJiiiiEEENS1_10collective13CollectiveMmaINS1_35MainloopSm100TmaUmmaWarpSpecializedILi2ELi2ELi4ENS5_IJNS4_1CILi1EEESB_SB_EEEEENS5_IJNSA_ILi128EEENSA_ILi112EEESE_EEENS_10bfloat16_tENS5_IJlSB_lEEESH_SI_NS4_8TiledMMAINS4_8MMA_AtomIJNS4_20SM100_MMA_F16BF16_SSISH_SH_fLi128ELi112ELNS4_4UMMA5MajorE0ELSN_0ELNSM_7ScaleInE0ELSO_0EEEEEENS4_6LayoutISC_NS5_IJNSA_ILi0EEESS_SS_EEEEENS5_IJNS4_10UnderscoreESV_SV_EEEEENS4_13SM90_TMA_LOADENS4_14ComposedLayoutINS4_7SwizzleILi3ELi4ELi3EEENS4_18smem_ptr_flag_bitsILi16EEENSR_INS5_IJNSA_ILi8EEENSA_ILi64EEEEEENS5_IJS15_SB_EEEEEEEvNS4_8identityESY_S19_vS1A_EENS_8epilogue10collective18CollectiveEpilogueINS1C_23Sm100TmaWarpSpecializedILi2ELi1ELi112ELb1ELb0EEEJSG_NS5_IJNSR_ISE_SB_EENSR_ISF_SB_EEEEESH_SI_SH_SI_NS1C_6fusion15FusionCallbacksIS1G_NS1K_17LinearCombinationISH_fSH_fLNS_15FloatRoundStyleE2EEESG_S1J_JEEENS4_5SM1004TMEM4LOAD26SM100_TMEM_LOAD_32dp32b16xESY_NSZ_INS10_ILi1ELi4ELi3EEES13_NSR_INS5_IJS14_NSA_ILi16EEEEEENS5_IJS1V_SB_EEEEEEENS4_39AutoVectorizingCopyWithAssumedAlignmentILi128EEENS4_14SM90_TMA_STOREES1Z_S21_S21_EEEvvEEEEvNT_6ParamsE,@"STO_CUDA_ENTRY STV_DEFAULT"
_ZN7cutlass13device_kernelINS_4gemm6kernel13GemmUniversalIN4cute5tupleIJiiiiEEENS1_10collective13CollectiveMmaINS1_35MainloopSm100TmaUmmaWarpSpecializedILi2ELi2ELi4ENS5_IJNS4_1CILi1EEESB_SB_EEEEENS5_IJNSA_ILi128EEENSA_ILi112EEESE_EEENS_10bfloat16_tENS5_IJlSB_lEEESH_SI_NS4_8TiledMMAINS4_8MMA_AtomIJNS4_20SM100_MMA_F16BF16_SSISH_SH_fLi128ELi112ELNS4_4UMMA5MajorE0ELSN_0ELNSM_7ScaleInE0ELSO_0EEEEEENS4_6LayoutISC_NS5_IJNSA_ILi0EEESS_SS_EEEEENS5_IJNS4_10UnderscoreESV_SV_EEEEENS4_13SM90_TMA_LOADENS4_14ComposedLayoutINS4_7SwizzleILi3ELi4ELi3EEENS4_18smem_ptr_flag_bitsILi16EEENSR_INS5_IJNSA_ILi8EEENSA_ILi64EEEEEENS5_IJS15_SB_EEEEEEEvNS4_8identityESY_S19_vS1A_EENS_8epilogue10collective18CollectiveEpilogueINS1C_23Sm100TmaWarpSpecializedILi2ELi1ELi112ELb1ELb0EEEJSG_NS5_IJNSR_ISE_SB_EENSR_ISF_SB_EEEEESH_SI_SH_SI_NS1C_6fusion15FusionCallbacksIS1G_NS1K_17LinearCombinationISH_fSH_fLNS_15FloatRoundStyleE2EEESG_S1J_JEEENS4_5SM1004TMEM4LOAD26SM100_TMEM_LOAD_32dp32b16xESY_NSZ_INS10_ILi1ELi4ELi3EEES13_NSR_INS5_IJS14_NSA_ILi16EEEEEENS5_IJS1V_SB_EEEEEEENS4_39AutoVectorizingCopyWithAssumedAlignmentILi128EEENS4_14SM90_TMA_STOREES1Z_S21_S21_EEEvvEEEEvNT_6ParamsE:
[----:B------:R-:W1:Y:S01]  /*0000*/  LDC R1, c[0x0][0x37c] ;  /* 0x0000df00ff017b82 */ /* 0x000e620000000800 */
[----:B------:R-:W2:Y:S01]  /*0010*/  S2R R2, SR_TID.X ;  /* 0x0000000000027919 */ /* 0x000ea20000002100 */
[----:B------:R-:W3:Y:S01]  /*0020*/  LDCU.64 UR8, c[0x0][0x890] ;  /* 0x00011200ff0877ac */ /* 0x000ee20008000a00 */
[----:B------:R-:W-:Y:S02]  /*0030*/  PRMT R234, RZ, 0x7610, R234 ;  /* 0x00007610ffea7816 */ /* 0x000fe400000000ea */
[----:B------:R-:W-:Y:S01]  /*0040*/  ELECT P3, URZ, PT ;  /* 0x0000000000ff782f */ /* 0x000fe20003860000 */
[----:B---3--:R-:W-:-:S04]  /*0050*/  UISETP.NE.U32.AND UP0, UPT, UR8, URZ, UPT ;  /* 0x000000ff0800728c */ /* 0x008fc8000bf05070 */
[----:B------:R-:W-:Y:S01]  /*0060*/  UISETP.NE.AND.EX UP0, UPT, UR9, URZ, UPT, UP0 ;  /* 0x000000ff0900728c */ /* 0x000fe2000bf05300 */
[----:B--2---:R-:W-:-:S05]  /*0070*/  SHF.R.U32.HI R235, RZ, 0x5, R2 ;  /* 0x00000005ffeb7819 */ /* 0x004fca0000011602 */
[----:B------:R-:W2:Y:S02]  /*0080*/  SHFL.IDX PT, R0, R235, RZ, 0x1f ;  /* 0x00001fffeb007589 */ /* 0x000ea400000e0000 */
[----:B--2---:R-:W-:Y:S01]  /*0090*/  R2UR UR18, R0 ;  /* 0x00000000001272ca */ /* 0x004fe200000e0000 */
[----:B-1----:R-:W-:-:S14]  /*00a0*/  BRA.U UP0, `(.L_x_0) ;  /* 0x0000000100307547 */ /* 0x002fdc000b800000 */
[----:B------:R-:W1:Y:S02]  /*00b0*/  LDCU.64 UR4, c[0x0][0x888] ;  /* 0x00011100ff0477ac */ /* 0x000e640008000a00 */
[----:B-1----:R-:W-:-:S04]  /*00c0*/  UISETP.NE.U32.AND UP0, UPT, UR4, URZ, UPT ;  /* 0x000000ff0400728c */ /* 0x002fc8000bf05070 */
[----:B------:R-:W-:-:S09]  /*00d0*/  UISETP.NE.AND.EX UP0, UPT, UR5, URZ, UPT, UP0 ;  /* 0x000000ff0500728c */ /* 0x000fd2000bf05300 */
[----:B------:R-:W-:Y:S05]  /*00e0*/  BRA.U !UP0, `(.L_x_1) ;  /* 0x0000000108147547 */ /* 0x000fea000b800000 */
[----:B------:R-:W1:Y:S01]  /*00f0*/  LDC.64 R4, c[0x0][0x888] ;  /* 0x00022200ff047b82 */ /* 0x000e620000000a00 */
[----:B------:R-:W1:Y:S02]  /*0100*/  LDCU.64 UR4, c[0x0][0x358] ;  /* 0x00006b00ff0477ac */ /* 0x000e640008000a00 */
[----:B-1----:R1:W5:Y:S01]  /*0110*/  LDG.E R121, desc[UR4][R4.64] ;  /* 0x0000000404797981 */ /* 0x002362000c1e1900 */
[----:B------:R-:W-:Y:S01]  /*0120*/  HFMA2 R234, -RZ, RZ, 0, 5.9604644775390625e-08 ;  /* 0x00000001ffea7431 */ /* 0x000fe200000001ff */
[----:B------:R-:W-:Y:S05]  /*0130*/  BRA `(.L_x_0) ;  /* 0x00000000000c7947 */ /* 0x000fea0003800000 */
.L_x_1:
[----:B------:R-:W1:Y:S01]  /*0140*/  LDCU UR4, c[0x0][0x880] ;  /* 0x00011000ff0477ac */ /* 0x000e620008000800 */
[----:B------:R-:W-:Y:S01]  /*0150*/  HFMA2 R234, -RZ, RZ, 0, 5.9604644775390625e-08 ;  /* 0x00000001ffea7431 */ /* 0x000fe200000001ff */
[----:B-1----:R-:W-:-:S07]  /*0160*/  MOV R121, UR4 ;  /* 0x0000000400797c02 */ /* 0x002fce0008000f00 */
.L_x_0:
[----:B------:R-:W2:Y:S02]  /*0170*/  LDCU.64 UR4, c[0x0][0x8b0] ;  /* 0x00011600ff0477ac */ /* 0x000ea40008000a00 */
[----:B--2---:R-:W-:-:S04]  /*0180*/  UISETP.NE.U32.AND UP0, UPT, UR4, URZ, UPT ;  /* 0x000000ff0400728c */ /* 0x004fc8000bf05070 */
[----:B------:R-:W-:-:S09]  /*0190*/  UISETP.NE.AND.EX UP0, UPT, UR5, URZ, UPT, UP0 ;  /* 0x000000ff0500728c */ /* 0x000fd2000bf05300 */
[----:B------:R-:W-:Y:S05]  /*01a0*/  BRA.U UP0, `(.L_x_2) ;  /* 0x0000000100287547 */ /* 0x000fea000b800000 */
[----:B------:R-:W2:Y:S02]  /*01b0*/  LDCU.64 UR4, c[0x0][0x8a8] ;  /* 0x00011500ff0477ac */ /* 0x000ea40008000a00 */
[----:B--2---:R-:W-:-:S04]  /*01c0*/  UISETP.NE.U32.AND UP0, UPT, UR4, URZ, UPT ;  /* 0x000000ff0400728c */ /* 0x004fc8000bf05070 */
[----:B------:R-:W-:-:S09]  /*01d0*/  UISETP.NE.AND.EX UP0, UPT, UR5, URZ, UPT, UP0 ;  /* 0x000000ff0500728c */ /* 0x000fd2000bf05300 */
[----:B------:R-:W-:Y:S05]  /*01e0*/  BRA.U !UP0, `(.L_x_3) ;  /* 0x0000000108107547 */ /* 0x000fea000b800000 */
[----:B-1----:R-:W1:Y:S01]  /*01f0*/  LDC.64 R4, c[0x0][0x8a8] ;  /* 0x00022a00ff047b82 */ /* 0x002e620000000a00 */
[----:B------:R-:W1:Y:S02]  /*0200*/  LDCU.64 UR4, c[0x0][0x358] ;  /* 0x00006b00ff0477ac */ /* 0x000e640008000a00 */
[----:B-1----:R2:W5:Y:S01]  /*0210*/  LDG.E R120, desc[UR4][R4.64] ;  /* 0x0000000404787981 */ /* 0x002562000c1e1900 */
[----:B------:R-:W-:Y:S05]  /*0220*/  BRA `(.L_x_2) ;  /* 0x0000000000087947 */ /* 0x000fea0003800000 */
.L_x_3:
[----:B------:R-:W2:Y:S02]  /*0230*/  LDCU UR4, c[0x0][0x8a0] ;  /* 0x00011400ff0477ac */ /* 0x000ea40008000800 */
[----:B--2---:R-:W-:Y:S02]  /*0240*/  MOV R120, UR4 ;  /* 0x0000000400787c02 */ /* 0x004fe40008000f00 */
.L_x_2:
[----:B-12---:R-:W-:Y:S01]  /*0250*/  IMAD.U32 R4, RZ, RZ, UR18 ;  /* 0x00000012ff047e24 */ /* 0x006fe2000f8e00ff */
[----:B------:R-:W-:Y:S04]  /*0260*/  BSSY.RECONVERGENT B0, `(.L_x_4) ;  /* 0x000000c000007945 */ /* 0x000fe80003800200 */
[C---:B------:R-:W-:Y:S02]  /*0270*/  ISETP.NE.OR P1, PT, R4.reuse, 0x1, !P3 ;  /* 0x000000010400780c */ /* 0x040fe40005f25670 */
[----:B------:R-:W-:-:S11]  /*0280*/  ISETP.NE.OR P0, PT, R4, 0x3, !P3 ;  /* 0x000000030400780c */ /* 0x000fd60005f05670 */
[----:B------:R-:W-:Y:S05]  /*0290*/  @P1 BRA `(.L_x_5) ;  /* 0x0000000000201947 */ /* 0x000fea0003800000 */
[----:B------:R-:W1:Y:S02]  /*02a0*/  LDCU.64 UR4, c[0x0][0x348] ;  /* 0x00006900ff0477ac */ /* 0x000e640008000a00 */
[----:B-1----:R-:W-:Y:S02]  /*02b0*/  UIADD3 UR6, UP1, UPT, UR4, 0x80, URZ ;  /* 0x0000008004067890 */ /* 0x002fe4000ff3e0ff */
[----:B------:R-:W-:Y:S02]  /*02c0*/  UIADD3 UR4, UP0, UPT, UR4, 0x180, URZ ;  /* 0x0000018004047890 */ /* 0x000fe4000ff1e0ff */
[----:B------:R-:W-:Y:S02]  /*02d0*/  UIADD3.X UR7, UPT, UPT, URZ, UR5, URZ, UP1, !UPT ;  /* 0x00000005ff077290 */ /* 0x000fe40008ffe4ff */
[----:B------:R-:W-:-:S07]  /*02e0*/  UIADD3.X UR5, UPT, UPT, URZ, UR5, URZ, UP0, !UPT ;  /* 0x00000005ff057290 */ /* 0x000fce00087fe4ff */
[----:B------:R1:W-:Y:S02]  /*02f0*/  UTMACCTL.PF [UR6] ;  /* 0x00000000060079b9 */ /* 0x0003e40008040000 */
[----:B------:R1:W-:Y:S02]  /*0300*/  UTMACCTL.PF [UR4] ;  /* 0x00000000040079b9 */ /* 0x0003e40008040000 */
[----:B-1----:R-:W-:Y:S01]  /*0310*/  NOP ;  /* 0x0000000000007918 */ /* 0x002fe20000000000 */
.L_x_5:
[----:B------:R-:W-:Y:S05]  /*0320*/  BSYNC.RECONVERGENT B0 ;  /* 0x0000000000007941 */ /* 0x000fea0003800200 */
.L_x_4:
[----:B------:R-:W-:Y:S04]  /*0330*/  BSSY.RECONVERGENT B0, `(.L_x_6) ;  /* 0x000000a000007945 */ /* 0x000fe80003800200 */
        /* <DEDUP_REMOVED lines=9> */
.L_x_7:
[----:B------:R-:W-:Y:S05]  /*03d0*/  BSYNC.RECONVERGENT B0 ;  /* 0x0000000000007941 */ /* 0x000fea0003800200 */
.L_x_6:
[----:B------:R-:W1:Y:S01]  /*03e0*/  LDCU.64 UR4, c[0x0][0x888] ;  /* 0x00011100ff0477ac */ /* 0x000e620008000a00 */
[----:B------:R-:W-:Y:S02]  /*03f0*/  UISETP.EQ.U32.AND UP1, UPT, UR8, URZ, UPT ;  /* 0x000000ff0800728c */ /* 0x000fe4000bf22070 */
[----:B------:R-:W-:Y:S02]  /*0400*/  UPLOP3.LUT UP3, UPT, UPT, UPT, UPT, 0x80, 0x8 ;  /* 0x000000000008789c */ /* 0x000fe40003f6f070 */
[----:B-1----:R-:W-:-:S04]  /*0410*/  UISETP.NE.U32.AND UP0, UPT, UR4, URZ, UPT ;  /* 0x000000ff0400728c */ /* 0x002fc8000bf05070 */
[----:B------:R-:W-:-:S04]  /*0420*/  UISETP.NE.AND.EX UP2, UPT, UR5, URZ, UPT, UP0 ;  /* 0x000000ff0500728c */ /* 0x000fc8000bf45300 */
[----:B------:R-:W-:-:S04]  /*0430*/  UISETP.EQ.OR.EX UP4, UPT, UR9, URZ, !UP2, UP1 ;  /* 0x000000ff0900728c */ /* 0x000fc8000d782710 */
[----:B------:R-:W-:-:S06]  /*0440*/  UP2UR UR4, UPR, URZ, 0x10 ;  /* 0x00000010ff047883 */ /* 0x000fcc0008000000 */
[----:B------:R-:W-:Y:S01]  /*0450*/  MOV R236, UR4 ;  /* 0x0000000400ec7c02 */ /* 0x000fe20008000f00 */
[----:B------:R-:W-:Y:S06]  /*0460*/  BRA.U !UP4, `(.L_x_8) ;  /* 0x000000010c207547 */ /* 0x000fec000b800000 */
[----:B------:R-:W-:Y:S01]  /*0470*/  UISETP.NE.U32.AND UP1, UPT, UR8, URZ, UPT ;  /* 0x000000ff0800728c */ /* 0x000fe2000bf25070 */
[----:B-----5:R-:W-:Y:S01]  /*0480*/  FSETP.NEU.AND P0, PT, R121, RZ, PT ;  /* 0x000000ff7900720b */ /* 0x020fe20003f0d000 */
[----:B------:R-:W-:Y:S02]  /*0490*/  USEL UR4, URZ, 0xffffffff, UP2 ;  /* 0xffffffffff047887 */ /* 0x000fe40009000000 */
[----:B------:R-:W-:-:S10]  /*04a0*/  UISETP.NE.AND.EX UP1, UPT, UR9, URZ, UPT, UP1 ;  /* 0x000000ff0900728c */ /* 0x000fd4000bf25310 */
[----:B------:R-:W-:Y:S01]  /*04b0*/  VOTEU.ANY UP0, P0 ;  /* 0x0000000000ff7886 */ /* 0x000fe20000000100 */
[----:B------:R-:W-:-:S04]  /*04c0*/  @!UP1 USEL UR4, URZ, 0xffffffff, UP0 ;  /* 0xffffffffff049887 */ /* 0x000fc80008000000 */
[----:B------:R-:W-:-:S04]  /*04d0*/  ULOP3.LUT UR4, UR4, 0x1, URZ, 0xc0, !UPT ;  /* 0x0000000104047892 */ /* 0x000fc8000f8ec0ff */
[----:B------:R-:W-:-:S11]  /*04e0*/  UISETP.NE.U32.AND UP3, UPT, UR4, 0x1, UPT ;  /* 0x000000010400788c */ /* 0x000fd6000bf65070 */
.L_x_8:
[----:B------:R-:W1:Y:S01]  /*04f0*/  SHFL.IDX PT, R0, R235, RZ, 0x1f ;  /* 0x00001fffeb007589 */ /* 0x000e6200000e0000 */
[----:B------:R-:W-:-:S04]  /*0500*/  UISETP.NE.AND UP0, UPT, UR18, 0x2, UPT ;  /* 0x000000021200788c */ /* 0x000fc8000bf05270 */
[----:B------:R-:W-:Y:S01]  /*0510*/  USEL UR53, URZ, 0x1, UP0 ;  /* 0x00000001ff357887 */ /* 0x000fe20008000000 */
[----:B-1----:R-:W-:-:S13]  /*0520*/  ISETP.NE.AND P0, PT, R0, RZ, PT ;  /* 0x000000ff0000720c */ /* 0x002fda0003f05270 */
[----:B------:R-:W-:Y:S05]  /*0530*/  @P0 BRA `(.L_x_9) ;  /* 0x0000000000380947 */ /* 0x000fea0003800000 */
[----:B------:R-:W1:Y:S01]  /*0540*/  S2UR UR4, SR_CgaCtaId ;  /* 0x00000000000479c3 */ /* 0x000e620000008800 */
[----:B------:R-:W-:Y:S01]  /*0550*/  UMOV UR5, 0x400 ;  /* 0x0000040000057882 */ /* 0x000fe20000000000 */
[----:B------:R-:W-:Y:S01]  /*0560*/  UMOV UR6, 0x1 ;  /* 0x0000000100067882 */ /* 0x000fe20000000000 */
[----:B------:R-:W-:Y:S01]  /*0570*/  ELECT P0, URZ, PT ;  /* 0x0000000000ff782f */ /* 0x000fe20003800000 */
[----:B------:R-:W-:-:S04]  /*0580*/  UIADD3 UR6, UPT, UPT, -UR6, 0x100000, URZ ;  /* 0x0010000006067890 */ /* 0x000fc8000fffe1ff */
[----:B------:R-:W-:Y:S02]  /*0590*/  USHF.L.U32 UR7, UR6, 0xb, URZ ;  /* 0x0000000b06077899 */ /* 0x000fe400080006ff */
[----:B------:R-:W-:Y:S02]  /*05a0*/  USHF.L.U32 UR6, UR6, 0x1, URZ ;  /* 0x0000000106067899 */ /* 0x000fe400080006ff */
[----:B-1----:R-:W-:Y:S01]  /*05b0*/  ULEA UR4, UR4, UR5, 0x18 ;  /* 0x0000000504047291 */ /* 0x002fe2000f8ec0ff */
[----:B------:R-:W1:Y:S11]  /*05c0*/  FENCE.VIEW.ASYNC.S ;  /* 0x00000000000073c6 */ /* 0x000e760000000000 */
[----:B-1----:R1:W2:Y:S01]  /*05d0*/  SYNCS.EXCH.64 URZ, [UR4], UR6 ;  /* 0x0000000604ff75b2 */ /* 0x0022a20008000100 */
[----:B------:R1:W3:Y:S01]  /*05e0*/  SYNCS.EXCH.64 URZ, [UR4+0x10], UR6 ;  /* 0x0000100604ff75b2 */ /* 0x0002e20008000100 */
[----:B------:R1:W4:Y:S01]  /*05f0*/  SYNCS.EXCH.64 URZ, [UR4+0x8], UR6 ;  /* 0x0000080604ff75b2 */ /* 0x0003220008000100 */
[----:B------:R1:W1:Y:S01]  /*0600*/  SYNCS.EXCH.64 URZ, [UR4+0x18], UR6 ;  /* 0x0000180604ff75b2 */ /* 0x0002620008000100 */
[----:B------:R-:W-:Y:S01]  /*0610*/  NOP ;  /* 0x0000000000007918 */ /* 0x000fe20000000000 */
.L_x_9:
[----:B------:R-:W2:Y:S01]  /*0620*/  SHFL.IDX PT, R0, R235, RZ, 0x1f ;  /* 0x00001fffeb007589 */ /* 0x000ea200000e0000 */
[----:B------:R-:W-:Y:S01]  /*0630*/  NOP ;  /* 0x0000000000007918 */ /* 0x000fe20000000000 */
[----:B--2---:R-:W-:-:S13]  /*0640*/  ISETP.NE.AND P0, PT, R0, 0x1, PT ;  /* 0x000000010000780c */ /* 0x004fda0003f05270 */
[----:B------:R-:W-:Y:S05]  /*0650*/  @P0 BRA `(.L_x_10) ;  /* 0x0000000000480947 */ /* 0x000fea0003800000 */
[----:B-1----:R-:W1:Y:S01]  /*0660*/  S2UR UR4, SR_CgaCtaId ;  /* 0x00000000000479c3 */ /* 0x002e620000008800 */
[----:B------:R-:W-:Y:S01]  /*0670*/  UMOV UR5, 0x400 ;  /* 0x0000040000057882 */ /* 0x000fe20000000000 */
[----:B------:R-:W-:Y:S01]  /*0680*/  UMOV UR8, 0x20 ;  /* 0x0000002000087882 */ /* 0x000fe20000000000 */
[----:B------:R-:W-:Y:S01]  /*0690*/  UMOV UR6, 0x80 ;  /* 0x0000008000067882 */ /* 0x000fe20000000000 */
[----:B------:R-:W-:-:S04]  /*06a0*/  UIADD3 UR8, UPT, UPT, -UR8, 0x100000, URZ ;  /* 0x0010000008087890 */ /* 0x000fc8000fffe1ff */
[----:B------:R-:W-:Y:S02]  /*06b0*/  USHF.L.U32 UR9, UR8, 0xb, URZ ;  /* 0x0000000b08097899 */ /* 0x000fe400080006ff */
[----:B------:R-:W-:Y:S02]  /*06c0*/  USHF.L.U32 UR8, UR8, 0x1, URZ ;  /* 0x0000000108087899 */ /* 0x000fe400080006ff */
[----:B------:R-:W-:-:S04]  /*06d0*/  UIADD3 UR6, UPT, UPT, -UR6, 0x100000, URZ ;  /* 0x0010000006067890 */ /* 0x000fc8000fffe1ff */
[----:B------:R-:W-:Y:S02]  /*06e0*/  USHF.L.U32 UR7, UR6, 0xb, URZ ;  /* 0x0000000b06077899 */ /* 0x000fe400080006ff */
[----:B------:R-:W-:Y:S01]  /*06f0*/  USHF.L.U32 UR6, UR6, 0x1, URZ ;  /* 0x0000000106067899 */ /* 0x000fe200080006ff */
[----:B------:R-:W-:Y:S01]  /*0700*/  ELECT P0, URZ, PT ;  /* 0x0000000000ff782f */ /* 0x000fe20003800000 */
[----:B-1----:R-:W-:Y:S01]  /*0710*/  ULEA UR4, UR4, UR5, 0x18 ;  /* 0x0000000504047291 */ /* 0x002fe2000f8ec0ff */
[----:B------:R-:W1:Y:S11]  /*0720*/  FENCE.VIEW.ASYNC.S ;  /* 0x00000000000073c6 */ /* 0x000e760000000000 */
[----:B-1----:R2:W1:Y:S01]  /*0730*/  SYNCS.EXCH.64 URZ, [UR4+0x20], UR8 ;  /* 0x0000200804ff75b2 */ /* 0x0024620008000100 */
[----:B------:R2:W1:Y:S01]  /*0740*/  SYNCS.EXCH.64 URZ, [UR4+0x30], UR6 ;  /* 0x0000300604ff75b2 */ /* 0x0004620008000100 */
[----:B------:R2:W1:Y:S01]  /*0750*/  SYNCS.EXCH.64 URZ, [UR4+0x28], UR8 ;  /* 0x0000280804ff75b2 */ /* 0x0004620008000100 */
[----:B------:R2:W1:Y:S02]  /*0760*/  SYNCS.EXCH.64 URZ, [UR4+0x38], UR6 ;  /* 0x0000380604ff75b2 */ /* 0x0004640008000100 */
[----:B--2---:R-:W-:Y:S01]  /*0770*/  NOP ;  /* 0x0000000000007918 */ /* 0x004fe20000000000 */
.L_x_10:
[----:B------:R-:W2:Y:S01]  /*0780*/  SHFL.IDX PT, R0, R235, RZ, 0x1f ;  /* 0x00001fffeb007589 */ /* 0x000ea200000e0000 */
[----:B------:R-:W-:Y:S01]  /*0790*/  NOP ;  /* 0x0000000000007918 */ /* 0x000fe20000000000 */
[----:B--2---:R-:W-:-:S13]  /*07a0*/  ISETP.NE.AND P0, PT, R0, 0x3, PT ;  /* 0x000000030000780c */ /* 0x004fda0003f05270 */
[----:B------:R-:W-:Y:S05]  /*07b0*/  @P0 BRA `(.L_x_11) ;  /* 0x0000000000300947 */ /* 0x000fea0003800000 */
[----:B-1----:R-:W1:Y:S01]  /*07c0*/  S2UR UR4, SR_CgaCtaId ;  /* 0x00000000000479c3 */ /* 0x002e620000008800 */
[----:B------:R-:W-:Y:S01]  /*07d0*/  UMOV UR6, 0x400 ;  /* 0x0000040000067882 */ /* 0x000fe20000000000 */
[----:B------:R-:W-:Y:S01]  /*07e0*/  UMOV UR5, 0x20 ;  /* 0x0000002000057882 */ /* 0x000fe20000000000 */
[----:B------:R-:W-:Y:S01]  /*07f0*/  ELECT P0, URZ, PT ;  /* 0x0000000000ff782f */ /* 0x000fe20003800000 */
[----:B-1----:R-:W-:Y:S02]  /*0800*/  ULEA UR6, UR4, UR6, 0x18 ;  /* 0x0000000604067291 */ /* 0x002fe4000f8ec0ff */
[----:B------:R-:W-:-:S04]  /*0810*/  UIADD3 UR4, UPT, UPT, -UR5, 0x100000, URZ ;  /* 0x0010000005047890 */ /* 0x000fc8000fffe1ff */
[----:B------:R-:W-:Y:S02]  /*0820*/  USHF.L.U32 UR5, UR4, 0xb, URZ ;  /* 0x0000000b04057899 */ /* 0x000fe400080006ff */
[----:B------:R-:W-:Y:S01]  /*0830*/  USHF.L.U32 UR4, UR4, 0x1, URZ ;  /* 0x0000000104047899 */ /* 0x000fe200080006ff */
[----:B------:R-:W1:Y:S11]  /*0840*/  FENCE.VIEW.ASYNC.S ;  /* 0x00000000000073c6 */ /* 0x000e760000000000 */
[----:B-1----:R2:W1:Y:S01]  /*0850*/  SYNCS.EXCH.64 URZ, [UR6+0x40], UR4 ;  /* 0x0000400406ff75b2 */ /* 0x0024620008000100 */
[----:B------:R2:W1:Y:S02]  /*0860*/  SYNCS.EXCH.64 URZ, [UR6+0x48], UR4 ;  /* 0x0000480406ff75b2 */ /* 0x0004640008000100 */
[----:B--2---:R-:W-:Y:S01]  /*0870*/  NOP ;  /* 0x0000000000007918 */ /* 0x004fe20000000000 */
.L_x_11:
[----:B------:R-:W2:Y:S01]  /*0880*/  SHFL.IDX PT, R0, R235, RZ, 0x1f ;  /* 0x00001fffeb007589 */ /* 0x000ea200000e0000 */
[----:B------:R-:W-:Y:S01]  /*0890*/  NOP ;  /* 0x0000000000007918 */ /* 0x000fe20000000000 */
[----:B--2---:R-:W-:-:S13]  /*08a0*/  ISETP.NE.AND P0, PT, R0, 0x4, PT ;  /* 0x000000040000780c */ /* 0x004fda0003f05270 */
[----:B------:R-:W-:Y:S05]  /*08b0*/  @P0 BRA `(.L_x_12) ;  /* 0x00000000004c0947 */ /* 0x000fea0003800000 */
[----:B-1----:R-:W1:Y:S01]  /*08c0*/  S2UR UR6, SR_CgaCtaId ;  /* 0x00000000000679c3 */ /* 0x002e620000008800 */
[----:B------:R-:W-:Y:S01]  /*08d0*/  UMOV UR4, 0x100 ;  /* 0x0000010000047882 */ /* 0x000fe20000000000 */
[----:B------:R-:W-:Y:S01]  /*08e0*/  UMOV UR5, 0x400 ;  /* 0x0000040000057882 */ /* 0x000fe20000000000 */
[----:B------:R-:W-:Y:S01]  /*08f0*/  USEL UR4, UR4, 0xe0, UP3 ;  /* 0x000000e004047887 */ /* 0x000fe20009800000 */
[----:B------:R-:W-:Y:S01]  /*0900*/  UMOV UR8, 0x1 ;  /* 0x0000000100087882 */ /* 0x000fe20000000000 */
[----:B------:R-:W-:Y:S01]  /*0910*/  ELECT P0, URZ, PT ;  /* 0x0000000000ff782f */ /* 0x000fe20003800000 */
[----:B------:R-:W-:-:S04]  /*0920*/  UIADD3 UR8, UPT, UPT, -UR8, 0x100000, URZ ;  /* 0x0010000008087890 */ /* 0x000fc8000fffe1ff */
[----:B------:R-:W-:Y:S02]  /*0930*/  USHF.L.U32 UR9, UR8, 0xb, URZ ;  /* 0x0000000b08097899 */ /* 0x000fe400080006ff */
[----:B------:R-:W-:Y:S02]  /*0940*/  USHF.L.U32 UR8, UR8, 0x1, URZ ;  /* 0x0000000108087899 */ /* 0x000fe400080006ff */
[----:B-1----:R-:W-:Y:S02]  /*0950*/  ULEA UR6, UR6, UR5, 0x18 ;  /* 0x0000000506067291 */ /* 0x002fe4000f8ec0ff */
[----:B------:R-:W-:-:S04]  /*0960*/  UIADD3 UR4, UPT, UPT, -UR4, 0x100000, URZ ;  /* 0x0010000004047890 */ /* 0x000fc8000fffe1ff */
[----:B------:R-:W-:Y:S02]  /*0970*/  USHF.L.U32 UR5, UR4, 0xb, URZ ;  /* 0x0000000b04057899 */ /* 0x000fe400080006ff */
[----:B------:R-:W-:Y:S01]  /*0980*/  USHF.L.U32 UR4, UR4, 0x1, URZ ;  /* 0x0000000104047899 */ /* 0x000fe200080006ff */
[----:B------:R-:W1:Y:S03]  /*0990*/  FENCE.VIEW.ASYNC.S ;  /* 0x00000000000073c6 */ /* 0x000e660000000000 */
[----:B-1----:R2:W1:Y:S08]  /*09a0*/  SYNCS.EXCH.64 URZ, [UR6+0x50], UR8 ;  /* 0x0000500806ff75b2 */ /* 0x0024700008000100 */
[----:B------:R2:W1:Y:S01]  /*09b0*/  SYNCS.EXCH.64 URZ, [UR6+0x60], UR4 ;  /* 0x0000600406ff75b2 */ /* 0x0004620008000100 */
[----:B------:R2:W1:Y:S01]  /*09c0*/  SYNCS.EXCH.64 URZ, [UR6+0x58], UR8 ;  /* 0x0000580806ff75b2 */ /* 0x0004620008000100 */
[----:B------:R2:W1:Y:S02]  /*09d0*/  SYNCS.EXCH.64 URZ, [UR6+0x68], UR4 ;  /* 0x0000680406ff75b2 */ /* 0x0004640008000100 */
[----:B--2---:R-:W-:Y:S01]  /*09e0*/  NOP ;  /* 0x0000000000007918 */ /* 0x004fe20000000000 */
.L_x_12:
        /* <DEDUP_REMOVED lines=20> */
[----:B------:R2:W1:Y:S01]  /*0b30*/  SYNCS.EXCH.64 URZ, [UR4+0x98], UR6 ;  /* 0x0000980604ff75b2 */ /* 0x0004620008000100 */
[----:B------:R2:W1:Y:S01]  /*0b40*/  SYNCS.EXCH.64 URZ, [UR4+0x80], UR8 ;  /* 0x0000800804ff75b2 */ /* 0x0004620008000100 */
[----:B------:R2:W1:Y:S01]  /*0b50*/  SYNCS.EXCH.64 URZ, [UR4+0xa0], UR6 ;  /* 0x0000a00604ff75b2 */ /* 0x0004620008000100 */
[----:B------:R2:W1:Y:S01]  /*0b60*/  SYNCS.EXCH.64 URZ, [UR4+0x88], UR8 ;  /* 0x0000880804ff75b2 */ /* 0x0004620008000100 */
[----:B------:R2:W1:Y:S02]  /*0b70*/  SYNCS.EXCH.64 URZ, [UR4+0xa8], UR6 ;  /* 0x0000a80604ff75b2 */ /* 0x0004640008000100 */
[----:B--2---:R-:W-:Y:S01]  /*0b80*/  NOP ;  /* 0x0000000000007918 */ /* 0x004fe20000000000 */
.L_x_13:
[----:B------:R-:W2:Y:S01]  /*0b90*/  SHFL.IDX PT, R0, R235, RZ, 0x1f ;  /* 0x00001fffeb007589 */ /* 0x000ea200000e0000 */
[----:B------:R-:W1:Y:S01]  /*0ba0*/  S2UR UR46, SR_CTAID.X ;  /* 0x00000000002e79c3 */ /* 0x000e620000002500 */
[----:B------:R-:W-:-:S07]  /*0bb0*/  NOP ;  /* 0x0000000000007918 */ /* 0x000fce0000000000 */
[----:B------:R-:W1:Y:S01]  /*0bc0*/  S2UR UR47, SR_CTAID.Y ;  /* 0x00000000002f79c3 */ /* 0x000e620000002600 */
[----:B--2---:R-:W-:-:S13]  /*0bd0*/  ISETP.NE.AND P0, PT, R0, 0x3, PT ;  /* 0x000000030000780c */ /* 0x004fda0003f05270 */
[----:B-1----:R-:W-:Y:S05]  /*0be0*/  @P0 BRA `(.L_x_14) ;  /* 0x0000000000380947 */ /* 0x002fea0003800000 */
        /* <DEDUP_REMOVED lines=9> */
[----:B-1----:R1:W2:Y:S01]  /*0c80*/  SYNCS.EXCH.64 URZ, [UR4+0xb0], UR6 ;  /* 0x0000b00604ff75b2 */ /* 0x0022a20008000100 */
[----:B------:R1:W1:Y:S01]  /*0c90*/  SYNCS.EXCH.64 URZ, [UR4+0xc0], UR6 ;  /* 0x0000c00604ff75b2 */ /* 0x0002620008000100 */
[----:B------:R1:W1:Y:S01]  /*0ca0*/  SYNCS.EXCH.64 URZ, [UR4+0xb8], UR6 ;  /* 0x0000b80604ff75b2 */ /* 0x0002620008000100 */
[----:B------:R1:W1:Y:S01]  /*0cb0*/  SYNCS.EXCH.64 URZ, [UR4+0xc8], UR6 ;  /* 0x0000c80604ff75b2 */ /* 0x0002620008000100 */
[----:B------:R-:W-:Y:S01]  /*0cc0*/  NOP ;  /* 0x0000000000007918 */ /* 0x000fe20000000000 */
.L_x_14:
[----:B------:R-:W-:-:S05]  /*0cd0*/  CS2R.32 R3, SR_CgaSize ;  /* 0x0000000000037805 */ /* 0x000fca0000008a00 */
[----:B------:R-:W-:-:S05]  /*0ce0*/  IMAD R3, R3, -0xa0, RZ ;  /* 0xffffff6003037824 */ /* 0x000fca00078e02ff */
[----:B------:R-:W-:-:S14]  /*0cf0*/  R2UR UR5, R3 ;  /* 0x00000000030572ca */ /* 0x000fdc00000e0000 */
[----:B------:R-:W3:Y:S01]  /*0d00*/  LDCU UR5, c[0x0][UR5+0x2b0] ;  /* 0x00005600050577ac */ /* 0x000ee20008000800 */
[----:B------:R-:W-:Y:S01]  /*0d10*/  I2FP.F32.U32 R3, UR46 ;  /* 0x0000002e00037c45 */ /* 0x000fe20008201000 */
[----:B------:R-:W-:Y:S01]  /*0d20*/  NOP ;  /* 0x0000000000007918 */ /* 0x000fe20000000000 */
[----:B------:R-:W-:Y:S02]  /*0d30*/  I2FP.F32.U32 R0, UR47 ;  /* 0x0000002f00007c45 */ /* 0x000fe40008201000 */
[----:B------:R-:W-:-:S06]  /*0d40*/  RPCMOV.32 Rpc.LO, R2 ;  /* 0x0000000200007352 */ /* 0x000fcc0000000000 */
[----:B------:R-:W-:-:S05]  /*0d50*/  CS2R.32 R2, SR_CgaSize ;  /* 0x0000000000027805 */ /* 0x000fca0000008a00 */
[----:B------:R-:W-:-:S05]  /*0d60*/  IMAD R2, R2, -0xa0, RZ ;  /* 0xffffff6002027824 */ /* 0x000fca00078e02ff */
[----:B-1----:R-:W-:Y:S02]  /*0d70*/  R2UR UR4, R2 ;  /* 0x00000000020472ca */ /* 0x002fe400000e0000 */
[----:B------:R-:W-:-:S12]  /*0d80*/  RPCMOV.32 R2, Rpc.LO ;  /* 0x0000000000027353 */ /* 0x000fd80000000000 */
[----:B------:R-:W1:Y:S01]  /*0d90*/  LDCU UR4, c[0x0][UR4+0x2b4] ;  /* 0x00005680040477ac */ /* 0x000e620008000800 */
[----:B------:R-:W1:Y:S01]  /*0da0*/  S2UR UR36, SR_CTAID.Z ;  /* 0x00000000002479c3 */ /* 0x000e620000002700 */
[----:B------:R-:W4:Y:S01]  /*0db0*/  LDCU UR19, c[0x0][0xb24] ;  /* 0x00016480ff1377ac */ /* 0x000f220008000800 */
[----:B------:R-:W-:-:S06]  /*0dc0*/  RPCMOV.32 Rpc.LO, R2 ;  /* 0x0000000200007352 */ /* 0x000fcc0000000000 */
[----:B------:R-:W-:-:S05]  /*0dd0*/  CS2R.32 R2, SR_CgaSize ;  /* 0x0000000000027805 */ /* 0x000fca0000008a00 */
[----:B------:R-:W-:-:S05]  /*0de0*/  IMAD R2, R2, -0xa0, RZ ;  /* 0xffffff6002027824 */ /* 0x000fca00078e02ff */
[----:B------:R-:W-:Y:S02]  /*0df0*/  R2UR UR61, R2 ;  /* 0x00000000023d72ca */ /* 0x000fe400000e0000 */
[----:B------:R-:W-:-:S12]  /*0e00*/  RPCMOV.32 R2, Rpc.LO ;  /* 0x0000000000027353 */ /* 0x000fd80000000000 */
[----:B------:R-:W2:Y:S01]  /*0e10*/  LDCU UR61, c[0x0][UR61+0x2a0] ;  /* 0x000054003d3d77ac */ /* 0x000ea20008000800 */
[----:B------:R-:W-:-:S06]  /*0e20*/  RPCMOV.32 Rpc.LO, R2 ;  /* 0x0000000200007352 */ /* 0x000fcc0000000000 */
[----:B------:R-:W-:-:S05]  /*0e30*/  CS2R.32 R2, SR_CgaSize ;  /* 0x0000000000027805 */ /* 0x000fca0000008a00 */
[----:B------:R-:W-:-:S05]  /*0e40*/  IMAD R2, R2, -0xa0, RZ ;  /* 0xffffff6002027824 */ /* 0x000fca00078e02ff */
[----:B------:R-:W-:Y:S02]  /*0e50*/  R2UR UR60, R2 ;  /* 0x00000000023c72ca */ /* 0x000fe400000e0000 */
[----:B------:R-:W-:-:S12]  /*0e60*/  RPCMOV.32 R2, Rpc.LO ;  /* 0x0000000000027353 */ /* 0x000fd80000000000 */
[----:B------:R-:W2:Y:S01]  /*0e70*/  LDCU UR60, c[0x0][UR60+0x2a4] ;  /* 0x000054803c3c77ac */ /* 0x000ea20008000800 */
[----:B---3--:R-:W-:Y:S01]  /*0e80*/  FMUL R3, R3, UR5 ;  /* 0x0000000503037c20 */ /* 0x008fe20008400000 */
[----:B-1----:R-:W-:-:S05]  /*0e90*/  FMUL R0, R0, UR4 ;  /* 0x0000000400007c20 */ /* 0x002fca0008400000 */
[----:B------:R-:W1:Y:S01]  /*0ea0*/  F2I.U32.TRUNC.NTZ R3, R3 ;  /* 0x0000000300037305 */ /* 0x000e62000020f000 */
[----:B----4-:R-:W-:-:S07]  /*0eb0*/  UISETP.GE.AND UP0, UPT, UR19, 0x1, UPT ;  /* 0x000000011300788c */ /* 0x010fce000bf06270 */
[----:B------:R-:W3:Y:S01]  /*0ec0*/  F2I.U32.TRUNC.NTZ R0, R0 ;  /* 0x0000000000007305 */ /* 0x000ee2000020f000 */
[----:B-1----:R-:W-:Y:S02]  /*0ed0*/  R2UR UR4, R3 ;  /* 0x00000000030472ca */ /* 0x002fe400000e0000 */
[----:B---3--:R-:W-:-:S11]  /*0ee0*/  R2UR UR6, R0 ;  /* 0x00000000000672ca */ /* 0x008fd600000e0000 */
[----:B------:R-:W-:-:S04]  /*0ef0*/  UIADD3 UR5, UPT, UPT, -UR4, URZ, URZ ;  /* 0x000000ff04057290 */ /* 0x000fc8000fffe1ff */
[----:B--2---:R-:W-:Y:S02]  /*0f00*/  UIMAD UR61, UR61, UR5, UR46 ;  /* 0x000000053d3d72a4 */ /* 0x004fe4000f8e022e */
[----:B------:R-:W-:-:S04]  /*0f10*/  UIADD3 UR4, UPT, UPT, -UR6, URZ, URZ ;  /* 0x000000ff06047290 */ /* 0x000fc8000fffe1ff */
[----:B------:R-:W-:Y:S01]  /*0f20*/  UIMAD UR60, UR60, UR4, UR47 ;  /* 0x000000043c3c72a4 */ /* 0x000fe2000f8e022f */
[----:B------:R-:W-:Y:S06]  /*0f30*/  BAR.SYNC.DEFER_BLOCKING 0x0 ;  /* 0x0000000000007b1d */ /* 0x000fec0000010000 */
[----:B------:R-:W-:Y:S05]  /*0f40*/  BRA.U !UP0, `(.L_x_15) ;  /* 0x0000000108d47547 */ /* 0x000fea000b800000 */
[----:B------:R-:W1:Y:S01]  /*0f50*/  LDCU.128 UR20, c[0x0][0xb10] ;  /* 0x00016200ff1477ac */ /* 0x000e620008000c00 */
[----:B------:R-:W2:Y:S01]  /*0f60*/  LDCU UR6, c[0x0][0x370] ;  /* 0x00006e00ff0677ac */ /* 0x000ea20008000800 */
[----:B------:R-:W3:Y:S01]  /*0f70*/  LDCU UR4, c[0x0][0x374] ;  /* 0x00006e80ff0477ac */ /* 0x000ee20008000800 */
[----:B------:R-:W4:Y:S01]  /*0f80*/  LDCU UR24, c[0x0][0xb0c] ;  /* 0x00016180ff1877ac */ /* 0x000f220008000800 */
[----:B------:R-:W4:Y:S01]  /*0f90*/  LDCU UR5, c[0x0][0xb20] ;  /* 0x00016400ff0577ac */ /* 0x000f220008000800 */
[----:B------:R-:W4:Y:S01]  /*0fa0*/  LDCU.64 UR16, c[0x0][0xb28] ;  /* 0x00016500ff1077ac */ /* 0x000f220008000a00 */
[----:B-1----:R-:W-:Y:S02]  /*0fb0*/  UISETP.NE.AND UP0, UPT, UR22, 0x1, UPT ;  /* 0x000000011600788c */ /* 0x002fe4000bf05270 */
[----:B---3--:R-:W-:Y:S02]  /*0fc0*/  UIMAD.WIDE.U32 UR8, UR4, UR23, URZ ;  /* 0x00000017040872a5 */ /* 0x008fe4000f8e00ff */
[----:B--2---:R-:W-:-:S02]  /*0fd0*/  UIMAD.WIDE.U32 UR10, UR6, UR20, URZ ;  /* 0x00000014060a72a5 */ /* 0x004fc4000f8e00ff */
[----:B----4-:R-:W-:Y:S02]  /*0fe0*/  UISETP.NE.AND UP1, UPT, UR24, 0x1, UPT ;  /* 0x000000011800788c */ /* 0x010fe4000bf25270 */
[----:B------:R-:W-:Y:S01]  /*0ff0*/  UISETP.NE.AND UP4, UPT, UR19, 0x1, UPT ;  /* 0x000000011300788c */ /* 0x000fe2000bf85270 */
[----:B------:R-:W-:Y:S02]  /*1000*/  UMOV UR8, UR9 ;  /* 0x0000000900087c82 */ /* 0x000fe40008000000 */
[----:B------:R-:W-:Y:S01]  /*1010*/  UMOV UR10, UR11 ;  /* 0x0000000b000a7c82 */ /* 0x000fe20008000000 */
[----:B------:R-:W-:Y:S02]  /*1020*/  @UP0 USHF.R.U32.HI UR4, URZ, UR5, UR8 ;  /* 0x00000005ff040299 */ /* 0x000fe40008011608 */
[----:B------:R-:W-:Y:S02]  /*1030*/  UIMAD.WIDE.U32 UR12, UR47, UR23, URZ ;  /* 0x000000172f0c72a5 */ /* 0x000fe4000f8e00ff */
[----:B------:R-:W-:-:S02]  /*1040*/  UIMAD.WIDE.U32 UR8, UR4, UR16, URZ ;  /* 0x00000010040872a5 */ /* 0x000fc4000f8e00ff */
[----:B------:R-:W-:Y:S02]  /*1050*/  @UP1 USHF.R.U32.HI UR6, URZ, UR21, UR10 ;  /* 0x00000015ff061299 */ /* 0x000fe4000801160a */
[----:B------:R-:W-:Y:S02]  /*1060*/  UIMAD.WIDE.U32 UR14, UR46, UR20, URZ ;  /* 0x000000142e0e72a5 */ /* 0x000fe4000f8e00ff */
[----:B------:R-:W-:Y:S01]  /*1070*/  UIMAD.WIDE.U32 UR10, UR6, UR16, URZ ;  /* 0x00000010060a72a5 */ /* 0x000fe2000f8e00ff */
[----:B------:R-:W-:Y:S01]  /*1080*/  UMOV UR12, UR13 ;  /* 0x0000000d000c7c82 */ /* 0x000fe20008000000 */
[----:B------:R-:W-:Y:S01]  /*1090*/  UMOV UR8, UR9 ;  /* 0x0000000900087c82 */ /* 0x000fe20008000000 */
[----:B------:R-:W-:Y:S02]  /*10a0*/  USHF.R.U32.HI UR12, URZ, UR5, UR12 ;  /* 0x00000005ff0c7299 */ /* 0x000fe4000801160c */
[----:B------:R-:W-:Y:S01]  /*10b0*/  @UP4 USHF.R.U32.HI UR4, URZ, UR17, UR8 ;  /* 0x00000011ff044299 */ /* 0x000fe20008011608 */
[----:B------:R-:W-:Y:S01]  /*10c0*/  UMOV UR14, UR15 ;  /* 0x0000000f000e7c82 */ /* 0x000fe20008000000 */
[----:B------:R-:W-:Y:S01]  /*10d0*/  UMOV UR10, UR11 ;  /* 0x0000000b000a7c82 */ /* 0x000fe20008000000 */
[----:B------:R-:W-:-:S02]  /*10e0*/  USHF.R.U32.HI UR14, URZ, UR21, UR14 ;  /* 0x00000015ff0e7299 */ /* 0x000fc4000801160e */
[----:B------:R-:W-:Y:S02]  /*10f0*/  USEL UR5, UR47, UR12, !UP0 ;  /* 0x0000000c2f057287 */ /* 0x000fe4000c000000 */
[----:B------:R-:W-:Y:S02]  /*1100*/  @UP4 USHF.R.U32.HI UR6, URZ, UR17, UR10 ;  /* 0x00000011ff064299 */ /* 0x000fe4000801160a */
[----:B------:R-:W-:Y:S02]  /*1110*/  UIMAD UR7, UR4, UR19, URZ ;  /* 0x00000013040772a4 */ /* 0x000fe4000f8e02ff */
[----:B------:R-:W-:Y:S02]  /*1120*/  USEL UR4, UR46, UR14, !UP1 ;  /* 0x0000000e2e047287 */ /* 0x000fe4000c800000 */
[----:B------:R-:W-:Y:S02]  /*1130*/  UIMAD UR10, UR6, UR19, URZ ;  /* 0x00000013060a72a4 */ /* 0x000fe4000f8e02ff */
[----:B------:R-:W-:-:S02]  /*1140*/  UISETP.GE.AND UP0, UPT, UR5, UR7, UPT ;  /* 0x000000070500728c */ /* 0x000fc4000bf06270 */
[----:B------:R-:W-:Y:S02]  /*1150*/  UIMAD.WIDE.U32 UR8, UR5, UR16, URZ ;  /* 0x00000010050872a5 */ /* 0x000fe4000f8e00ff */
[----:B------:R-:W-:Y:S02]  /*1160*/  UISETP.GE.OR UP0, UPT, UR4, UR10, UP0 ;  /* 0x0000000a0400728c */ /* 0x000fe40008706670 */
[----:B------:R-:W-:Y:S02]  /*1170*/  UIMAD.WIDE.U32 UR10, UR4, UR16, URZ ;  /* 0x00000010040a72a5 */ /* 0x000fe4000f8e00ff */
[----:B------:R-:W-:Y:S01]  /*1180*/  UIADD3 UR10, UPT, UPT, -UR4, URZ, URZ ;  /* 0x000000ff040a7290 */ /* 0x000fe2000fffe1ff */
[----:B------:R-:W-:Y:S01]  /*1190*/  UMOV UR7, UR9 ;  /* 0x0000000900077c82 */ /* 0x000fe20008000000 */
[----:B------:R-:W-:Y:S02]  /*11a0*/  UIADD3 UR9, UPT, UPT, -UR5, URZ, URZ ;  /* 0x000000ff05097290 */ /* 0x000fe4000fffe1ff */
[----:B------:R-:W-:-:S03]  /*11b0*/  USHF.R.U32.HI UR7, URZ, UR17, UR7 ;  /* 0x00000011ff077299 */ /* 0x000fc60008011607 */
[----:B------:R-:W-:Y:S01]  /*11c0*/  @!UP0 UMOV UR8, UR11 ;  /* 0x0000000b00088c82 */ /* 0x000fe20008000000 */
[----:B------:R-:W-:Y:S02]  /*11d0*/  UIMAD UR47, UR22, UR9, UR47 ;  /* 0x00000009162f72a4 */ /* 0x000fe4000f8e022f */
[----:B------:R-:W-:Y:S02]  /*11e0*/  USEL UR7, UR5, UR7, !UP4 ;  /* 0x0000000705077287 */ /* 0x000fe4000e000000 */
[----:B------:R-:W-:Y:S02]  /*11f0*/  @!UP0 USHF.R.U32.HI UR8, URZ, UR17, UR8 ;  /* 0x00000011ff088299 */ /* 0x000fe40008011608 */
[----:B------:R-:W-:Y:S02]  /*1200*/  UIADD3 UR9, UPT, UPT, -UR7, URZ, URZ ;  /* 0x000000ff07097290 */ /* 0x000fe4000fffe1ff */
[----:B------:R-:W-:Y:S02]  /*1210*/  @!UP0 USEL UR8, UR4, UR8, !UP4 ;  /* 0x0000000804088287 */ /* 0x000fe4000e000000 */
[----:B------:R-:W-:-:S02]  /*1220*/  UIMAD UR9, UR19, UR9, UR5 ;  /* 0x00000009130972a4 */ /* 0x000fc4000f8e0205 */
[----:B------:R-:W-:Y:S02]  /*1230*/  @!UP0 UIADD3 UR7, UPT, UPT, UR7, -UR8, URZ ;  /* 0x8000000807078290 */ /* 0x000fe4000fffe0ff */
[----:B------:R-:W-:Y:S02]  /*1240*/  @!UP0 UIMAD UR8, UR9, UR6, UR8 ;  /* 0x00000006090882a4 */ /* 0x000fe4000f8e0208 */
[----:B------:R-:W-:Y:S02]  /*1250*/  @!UP0 UIMAD UR5, UR7, UR19, UR4 ;  /* 0x00000013070582a4 */ /* 0x000fe4000f8e0204 */
[----:B------:R-:W-:Y:S02]  /*1260*/  UIMAD UR6, UR24, UR10, UR46 ;  /* 0x0000000a180672a4 */ /* 0x000fe4000f8e022e */
[----:B------:R-:W-:Y:S01]  /*1270*/  UIMAD UR47, UR5, UR22, UR47 ;  /* 0x00000016052f72a4 */ /* 0x000fe2000f8e022f */
[----:B------:R-:W-:Y:S02]  /*1280*/  @!UP0 UMOV UR4, UR8 ;  /* 0x0000000800048c82 */ /* 0x000fe40008000000 */
[----:B------:R-:W-:-:S12]  /*1290*/  UIMAD UR46, UR4, UR24, UR6 ;  /* 0x00000018042e72a4 */ /* 0x000fd8000f8e0206 */
.L_x_15:
[----:B------:R-:W1:Y:S01]  /*12a0*/  LDCU UR4, c[0x0][0xb30] ;  /* 0x00016600ff0477ac */ /* 0x000e620008000800 */
[----:B------:R-:W2:Y:S01]  /*12b0*/  S2UR UR15, SR_CgaCtaId ;  /* 0x00000000000f79c3 */ /* 0x000ea20000008800 */
[----:B-1----:R-:W-:-:S09]  /*12c0*/  UISETP.NE.AND UP0, UPT, UR4, 0x1, UPT ;  /* 0x000000010400788c */ /* 0x002fd2000bf05270 */
[----:B--2---:R-:W-:Y:S05]  /*12d0*/  BRA.U UP0, `(.L_x_16) ;  /* 0x0000000100447547 */ /* 0x004fea000b800000 */
[----:B------:R-:W1:Y:S01]  /*12e0*/  LDCU.128 UR8, c[0x0][0xb10] ;  /* 0x00016200ff0877ac */ /* 0x000e620008000c00 */
[----:B------:R-:W2:Y:S01]  /*12f0*/  LDCU UR12, c[0x0][0xb0c] ;  /* 0x00016180ff0c77ac */ /* 0x000ea20008000800 */
[----:B------:R-:W3:Y:S01]  /*1300*/  LDCU UR13, c[0x0][0xb20] ;  /* 0x00016400ff0d77ac */ /* 0x000ee20008000800 */
[----:B-1----:R-:W-:Y:S02]  /*1310*/  UIMAD.WIDE.U32 UR6, UR46, UR8, URZ ;  /* 0x000000082e0672a5 */ /* 0x002fe4000f8e00ff */
[----:B------:R-:W-:Y:S02]  /*1320*/  UIMAD.WIDE.U32 UR4, UR47, UR11, URZ ;  /* 0x0000000b2f0472a5 */ /* 0x000fe4000f8e00ff */
[----:B--2---:R-:W-:Y:S02]  /*1330*/  UISETP.NE.AND UP1, UPT, UR12, 0x1, UPT ;  /* 0x000000010c00788c */ /* 0x004fe4000bf25270 */
[----:B------:R-:W-:Y:S01]  /*1340*/  UISETP.NE.AND UP0, UPT, UR10, 0x1, UPT ;  /* 0x000000010a00788c */ /* 0x000fe2000bf05270 */
[----:B------:R-:W-:-:S02]  /*1350*/  UMOV UR6, UR7 ;  /* 0x0000000700067c82 */ /* 0x000fc40008000000 */
[----:B------:R-:W-:Y:S01]  /*1360*/  UMOV UR4, UR5 ;  /* 0x0000000500047c82 */ /* 0x000fe20008000000 */
[----:B------:R-:W-:Y:S02]  /*1370*/  USHF.R.U32.HI UR6, URZ, UR9, UR6 ;  /* 0x00000009ff067299 */ /* 0x000fe40008011606 */
[----:B---3--:R-:W-:Y:S02]  /*1380*/  USHF.R.U32.HI UR4, URZ, UR13, UR4 ;  /* 0x0000000dff047299 */ /* 0x008fe40008011604 */
[----:B------:R-:W-:Y:S02]  /*1390*/  USEL UR5, UR46, UR6, !UP1 ;  /* 0x000000062e057287 */ /* 0x000fe4000c800000 */
[----:B------:R-:W-:-:S04]  /*13a0*/  USEL UR4, UR47, UR4, !UP0 ;  /* 0x000000042f047287 */ /* 0x000fc8000c000000 */
[----:B------:R-:W-:Y:S02]  /*13b0*/  UIADD3 UR6, UPT, UPT, UR5, -UR4, URZ ;  /* 0x8000000405067290 */ /* 0x000fe4000fffe0ff */
[----:B------:R-:W-:Y:S02]  /*13c0*/  UIADD3 UR4, UPT, UPT, -UR5, UR4, URZ ;  /* 0x0000000405047290 */ /* 0x000fe4000fffe1ff */
[----:B------:R-:W-:Y:S02]  /*13d0*/  UIMAD UR47, UR6, UR10, UR47 ;  /* 0x0000000a062f72a4 */ /* 0x000fe4000f8e022f */
[----:B------:R-:W-:-:S12]  /*13e0*/  UIMAD UR46, UR4, UR12, UR46 ;  /* 0x0000000c042e72a4 */ /* 0x000fd8000f8e022e */
.L_x_16:
[----:B------:R-:W-:Y:S01]  /*13f0*/  BAR.SYNC.DEFER_BLOCKING 0x0 ;  /* 0x0000000000007b1d */ /* 0x000fe20000010000 */
[----:B------:R-:W-:Y:S01]  /*1400*/  UISETP.NE.AND UP0, UPT, UR18, 0x2, UPT ;  /* 0x000000021200788c */ /* 0x000fe2000bf05270 */
[----:B------:R-:W-:Y:S02]  /*1410*/  ISETP.NE.OR P3, PT, R4, 0x2, !P3 ;  /* 0x000000020400780c */ /* 0x000fe40005f65670 */
[----:B------:R-:W-:Y:S02]  /*1420*/  LOP3.LUT R0, R2, 0x1f, RZ, 0xc0, !PT ;  /* 0x0000001f02007812 */ /* 0x000fe400078ec0ff */
[----:B------:R-:W1:Y:S04]  /*1430*/  LDCU UR21, c[0x0][0xb24] ;  /* 0x00016480ff1577ac */ /* 0x000e680008000800 */
[----:B------:R-:W-:Y:S05]  /*1440*/  BRA.U UP0, `(.L_x_17) ;  /* 0x0000001100987547 */ /* 0x000fea000b800000 */
[----:B------:R-:W2:Y:S01]  /*1450*/  LDCU UR6, c[0x0][0x38c] ;  /* 0x00007180ff0677ac */ /* 0x000ea20008000800 */
[----:B------:R-:W-:Y:S01]  /*1460*/  PLOP3.LUT P1, PT, PT, PT, UP3, 0x80, 0x8 ;  /* 0x000000000008781c */ /* 0x000fe20003f2f038 */
[----:B------:R-:W-:Y:S01]  /*1470*/  IMAD.MOV.U32 R12, RZ, RZ, 0x1 ;  /* 0x00000001ff0c7424 */ /* 0x000fe200078e00ff */
[----:B------:R-:W-:Y:S02]  /*1480*/  ISETP.EQ.OR P2, PT, R0, RZ, P3 ;  /* 0x000000ff0000720c */ /* 0x000fe40001f42670 */
[----:B------:R-:W-:Y:S02]  /*1490*/  CS2R R10, SRZ ;  /* 0x00000000000a7805 */ /* 0x000fe4000001ff00 */
[----:B------:R-:W-:Y:S01]  /*14a0*/  PLOP3.LUT P1, PT, P1, PT, PT, 0x8, 0x80 ;  /* 0x000000000080781c */ /* 0x000fe20000f2e170 */
[----:B------:R-:W-:Y:S01]  /*14b0*/  IMAD.MOV.U32 R9, RZ, RZ, RZ ;  /* 0x000000ffff097224 */ /* 0x000fe200078e00ff */
[----:B------:R-:W3:Y:S01]  /*14c0*/  LDCU UR43, c[0x0][0x370] ;  /* 0x00006e00ff2b77ac */ /* 0x000ee20008000800 */
[----:B------:R-:W-:Y:S01]  /*14d0*/  IMAD.MOV.U32 R8, RZ, RZ, 0x1 ;  /* 0x00000001ff087424 */ /* 0x000fe200078e00ff */
[----:B------:R-:W4:Y:S01]  /*14e0*/  LDCU.64 UR40, c[0x0][0x348] ;  /* 0x00006900ff2877ac */ /* 0x000f220008000a00 */
[----:B------:R-:W1:Y:S01]  /*14f0*/  LDCU UR42, c[0x0][0x374] ;  /* 0x00006e80ff2a77ac */ /* 0x000e620008000800 */
[----:B--2---:R-:W-:-:S02]  /*1500*/  UIADD3 UR5, UPT, UPT, UR6, 0x7f, URZ ;  /* 0x0000007f06057890 */ /* 0x004fc4000fffe0ff */
[----:B------:R-:W-:Y:S02]  /*1510*/  UIADD3 UR49, UPT, UPT, UR6, 0xfe, URZ ;  /* 0x000000fe06317890 */ /* 0x000fe4000fffe0ff */
[----:B------:R-:W-:Y:S01]  /*1520*/  USHF.R.S32.HI UR4, URZ, 0x1f, UR5 ;  /* 0x0000001fff047899 */ /* 0x000fe20008011405 */
[----:B------:R-:W-:-:S03]  /*1530*/  UMOV UR29, URZ ;  /* 0x000000ff001d7c82 */ /* 0x000fc60008000000 */
[----:B------:R-:W-:Y:S02]  /*1540*/  ULEA.HI UR4, UR4, UR5, URZ, 0x7 ;  /* 0x0000000504047291 */ /* 0x000fe4000f8f38ff */
[----:B------:R-:W-:Y:S02]  /*1550*/  UIADD3 UR5, UPT, UPT, UR6, -0x1, URZ ;  /* 0xffffffff06057890 */ /* 0x000fe4000fffe0ff */
[----:B------:R-:W-:Y:S02]  /*1560*/  USHF.R.S32.HI UR45, URZ, 0x7, UR4 ;  /* 0x00000007ff2d7899 */ /* 0x000fe40008011404 */
[----:B------:R-:W-:Y:S02]  /*1570*/  UISETP.GE.U32.AND UP1, UPT, UR5, -0xff, UPT ;  /* 0xffffff010500788c */ /* 0x000fe4000bf26070 */
[----:B------:R-:W-:-:S04]  /*1580*/  UISETP.LT.U32.AND UP0, UPT, UR45, 0x2, UPT ;  /* 0x000000022d00788c */ /* 0x000fc8000bf01070 */
[----:B------:R-:W-:-:S04]  /*1590*/  USEL UR44, UR45, 0x2, UP0 ;  /* 0x000000022d2c7887 */ /* 0x000fc80008000000 */
[----:B------:R-:W-:Y:S02]  /*15a0*/  UIADD3 UR30, UPT, UPT, UR44, -0x1, URZ ;  /* 0xffffffff2c1e7890 */ /* 0x000fe4000fffe0ff */
[----:B------:R-:W-:Y:S02]  /*15b0*/  @UP1 UIADD3 UR30, UPT, UPT, UR44, URZ, URZ ;  /* 0x000000ff2c1e1290 */ /* 0x000fe4000fffe0ff */
[----:B------:R-:W-:Y:S02]  /*15c0*/  UIADD3 UR48, UPT, UPT, UR45, -UR44, URZ ;  /* 0x8000002c2d307290 */ /* 0x000fe4000fffe0ff */
[----:B-1-34-:R-:W-:-:S12]  /*15d0*/  UIADD3 UR30, UPT, UPT, UR30, 0x1, URZ ;  /* 0x000000011e1e7890 */ /* 0x01afd8000fffe0ff */
.L_x_35:
[----:B------:R-:W-:Y:S01]  /*15e0*/  UISETP.NE.AND UP0, UPT, UR15, URZ, UPT ;  /* 0x000000ff0f00728c */ /* 0x000fe2000bf05270 */
[----:B------:R-:W1:Y:S08]  /*15f0*/  S2UR UR15, SR_CgaCtaId ;  /* 0x00000000000f79c3 */ /* 0x000e700000008800 */
[----:B------:R-:W-:Y:S05]  /*1600*/  BRA.U UP0, `(.L_x_18) ;  /* 0x0000000100347547 */ /* 0x000fea000b800000 */
[----:B------:R-:W2:Y:S01]  /*1610*/  S2R R0, SR_CgaCtaId ;  /* 0x0000000000007919 */ /* 0x000ea20000008800 */
[----:B------:R-:W-:-:S04]  /*1620*/  MOV R2, 0x400 ;  /* 0x0000040000027802 */ /* 0x000fc80000000f00 */
[----:B--2---:R-:W-:Y:S02]  /*1630*/  LEA R0, R0, R2, 0x18 ;  /* 0x0000000200007211 */ /* 0x004fe400078ec0ff */
[----:B------:R-:W-:-:S03]  /*1640*/  SHF.L.U32 R2, R8, 0x1f, RZ ;  /* 0x0000001f08027819 */ /* 0x000fc600000006ff */
[----:B------:R-:W-:-:S04]  /*1650*/  IMAD R0, R9, 0x8, R0 ;  /* 0x0000000809007824 */ /* 0x000fc800078e0200 */
[----:B------:R-:W2:Y:S02]  /*1660*/  SYNCS.PHASECHK.TRANS64.TRYWAIT P0, [R0+URZ+0xc0], R2 ;  /* 0x0000c002000075a7 */ /* 0x000ea400080011ff */
[----:B--2---:R-:W-:Y:S05]  /*1670*/  @!P0 BRA `(.L_x_19) ;  /* 0x0000007400788947 */ /* 0x004fea0003800000 */
.L_x_106:
[----:B------:R-:W-:Y:S01]  /*1680*/  VIADD R9, R9, 0x1 ;  /* 0x0000000109097836 */ /* 0x000fe20000000000 */
[----:B------:R2:W-:Y:S04]  /*1690*/  SYNCS.ARRIVE.TRANS64.A1T0 RZ, [R0+URZ+0xb0], RZ ;  /* 0x0000b0ff00ff79a7 */ /* 0x0005e800081000ff */
[----:B------:R-:W-:-:S04]  /*16a0*/  ISETP.NE.AND P0, PT, R9, 0x2, PT ;  /* 0x000000020900780c */ /* 0x000fc80003f05270 */
[----:B------:R-:W-:Y:S02]  /*16b0*/  SEL R9, R9, RZ, P0 ;  /* 0x000000ff09097207 */ /* 0x000fe40000000000 */
[----:B--2---:R-:W-:-:S04]  /*16c0*/  SEL R0, RZ, 0x1, P0 ;  /* 0x00000001ff007807 */ /* 0x004fc80000000000 */
[----:B------:R-:W-:-:S07]  /*16d0*/  LOP3.LUT R8, R8, R0, RZ, 0x3c, !PT ;  /* 0x0000000008087212 */ /* 0x000fce00078e3cff */
.L_x_18:
[----:B------:R-:W-:Y:S01]  /*16e0*/  UMOV UR4, 0x400 ;  /* 0x0000040000047882 */ /* 0x000fe20000000000 */
[----:B------:R-:W-:Y:S01]  /*16f0*/  SHF.L.U32 R0, R12, 0x1f, RZ ;  /* 0x0000001f0c007819 */ /* 0x000fe200000006ff */
[----:B-1----:R-:W-:Y:S02]  /*1700*/  ULEA UR4, UR15, UR4, 0x18 ;  /* 0x000000040f047291 */ /* 0x002fe4000f8ec0ff */
[----:B------:R-:W-:Y:S02]  /*1710*/  UISETP.GE.U32.AND UP0, UPT, UR49, 0xff, UPT ;  /* 0x000000ff3100788c */ /* 0x000fe4000bf06070 */
[----:B------:R-:W-:Y:S02]  /*1720*/  ULEA UR5, UR29, UR4, 0x3 ;  /* 0x000000041d057291 */ /* 0x000fe4000f8e18ff */
[----:B------:R-:W-:Y:S02]  /*1730*/  USHF.L.U32 UR35, UR46, 0x7, URZ ;  /* 0x000000072e237899 */ /* 0x000fe400080006ff */
[----:B------:R-:W-:Y:S01]  /*1740*/  UIMAD UR19, UR47, 0x70, URZ ;  /* 0x000000702f1378a4 */ /* 0x000fe2000f8e02ff */
[----:B------:R-:W-:-:S04]  /*1750*/  UMOV UR13, URZ ;  /* 0x000000ff000d7c82 */ /* 0x000fc80008000000 */
[----:B------:R1:W2:Y:S01]  /*1760*/  SYNCS.PHASECHK.TRANS64.TRYWAIT P0, [UR5+0x10], R0 ;  /* 0x00001000ff0075a7 */ /* 0x0002a20008001105 */
[----:B------:R-:W-:Y:S06]  /*1770*/  BRA.U !UP0, `(.L_x_20) ;  /* 0x0000000108d87547 */ /* 0x000fec000b800000 */
[----:B------:R-:W-:Y:S01]  /*1780*/  UMOV UR14, URZ ;  /* 0x000000ff000e7c82 */ /* 0x000fe20008000000 */
[----:B------:R-:W-:-:S05]  /*1790*/  UMOV UR5, UR29 ;  /* 0x0000001d00057c82 */ /* 0x000fca0008000000 */
.L_x_25:
[----:B--2---:R-:W-:Y:S01]  /*17a0*/  @!P3 MOV R2, 0xf000 ;  /* 0x0000f0000002b802 */ /* 0x004fe20000000f00 */
[----:B------:R-:W-:Y:S01]  /*17b0*/  ULEA UR33, UR5, UR4, 0x3 ;  /* 0x0000000405217291 */ /* 0x000fe2000f8e18ff */
[----:B--2-4-:R-:W-:Y:S11]  /*17c0*/  @P0 BRA `(.L_x_21) ;  /* 0x00000000000c0947 */ /* 0x014ff60003800000 */
[----:B------:R-:W-:Y:S04]  /*17d0*/  SHF.L.U32 R3, R12, 0x1f, RZ ;  /* 0x0000001f0c037819 */ /* 0x000fe800000006ff */
[----:B------:R-:W2:Y:S02]  /*17e0*/  SYNCS.PHASECHK.TRANS64.TRYWAIT P0, [UR33+0x10], R3 ;  /* 0x00001003ff0075a7 */ /* 0x000ea40008001121 */
[----:B--2---:R-:W-:Y:S05]  /*17f0*/  @!P0 BRA `(.L_x_22) ;  /* 0x00000074002c8947 */ /* 0x004fea0003800000 */
.L_x_21:
[----:B------:R2:W-:Y:S01]  /*1800*/  @!P3 SYNCS.ARRIVE.TRANS64 RZ, [UR33], R2 ;  /* 0x00000002ffffb9a7 */ /* 0x0005e20008000021 */
[----:B------:R-:W-:Y:S04]  /*1810*/  BSSY.RECONVERGENT B0, `(.L_x_23) ;  /* 0x0000003000007945 */ /* 0x000fe80003800200 */
[----:B------:R-:W-:Y:S05]  /*1820*/  @P2 BRA `(.L_x_24) ;  /* 0x0000000000042947 */ /* 0x000fea0003800000 */
[----:B------:R-:W-:Y:S05]  /*1830*/  BPT.TRAP 0x1 ;  /* 0x000000040000795c */ /* 0x000fea0000300000 */
.L_x_24:
[----:B------:R-:W-:Y:S05]  /*1840*/  BSYNC.RECONVERGENT B0 ;  /* 0x0000000000007941 */ /* 0x000fea0003800200 */
.L_x_23:
[----:B------:R-:W-:Y:S02]  /*1850*/  UIADD3 UR6, UPT, UPT, UR5, 0x1, URZ ;  /* 0x0000000105067890 */ /* 0x000fe4000fffe0ff */
[----:B------:R-:W-:Y:S02]  /*1860*/  ULEA UR24, UR5, UR4, 0xf ;  /* 0x0000000405187291 */ /* 0x000fe4000f8e78ff */
[----:B------:R-:W-:Y:S02]  /*1870*/  UISETP.NE.AND UP0, UPT, UR6, 0x2, UPT ;  /* 0x000000020600788c */ /* 0x000fe4000bf05270 */
[----:B------:R-:W-:Y:S02]  /*1880*/  USHF.L.U32 UR34, UR14, 0x7, URZ ;  /* 0x000000070e227899 */ /* 0x000fe400080006ff */
[----:B------:R-:W-:Y:S02]  /*1890*/  USEL UR7, URZ, 0x1, UP0 ;  /* 0x00000001ff077887 */ /* 0x000fe40008000000 */
[----:B------:R-:W-:Y:S02]  /*18a0*/  USEL UR29, UR6, URZ, UP0 ;  /* 0x000000ff061d7287 */ /* 0x000fe40008000000 */
[----:B------:R-:W-:Y:S02]  /*18b0*/  UIADD3 UR32, UPT, UPT, UR24, 0xe300, URZ ;  /* 0x0000e30018207890 */ /* 0x000fe4000fffe0ff */
[----:B------:R-:W-:Y:S01]  /*18c0*/  ULEA UR6, UR29, UR4, 0x3 ;  /* 0x000000041d067291 */ /* 0x000fe2000f8e18ff */
[----:B------:R-:W-:Y:S01]  /*18d0*/  LOP3.LUT R12, R12, UR7, RZ, 0x3c, !PT ;  /* 0x000000070c0c7c12 */ /* 0x000fe2000f8e3cff */
[----:B------:R-:W-:Y:S02]  /*18e0*/  UIADD3 UR26, UPT, UPT, UR34, 0x40, URZ ;  /* 0x00000040221a7890 */ /* 0x000fe4000fffe0ff */
[----:B------:R-:W-:Y:S01]  /*18f0*/  UIADD3 UR24, UPT, UPT, UR24, 0x12300, URZ ;  /* 0x0001230018187890 */ /* 0x000fe2000fffe0ff */
[----:B-1----:R-:W-:Y:S01]  /*1900*/  SHF.L.U32 R0, R12, 0x1f, RZ ;  /* 0x0000001f0c007819 */ /* 0x002fe200000006ff */
[----:B------:R-:W-:Y:S01]  /*1910*/  UIADD3 UR22, UP0, UPT, UR40, 0x180, URZ ;  /* 0x0000018028167890 */ /* 0x000fe2000ff1e0ff */
[----:B------:R-:W-:Y:S02]  /*1920*/  UMOV UR38, 0x0 ;  /* 0x0000000000267882 */ /* 0x000fe40000000000 */
[----:B------:R3:W4:Y:S01]  /*1930*/  SYNCS.PHASECHK.TRANS64.TRYWAIT P0, [UR6+0x10], R0 ;  /* 0x00001000ff0075a7 */ /* 0x0007220008001106 */
[----:B------:R-:W-:Y:S01]  /*1940*/  UIADD3 UR6, UP1, UPT, UR40, 0x80, URZ ;  /* 0x0000008028067890 */ /* 0x000fe2000ff3e0ff */
[----:B------:R-:W-:Y:S01]  /*1950*/  UMOV UR39, 0x10000000 ;  /* 0x1000000000277882 */ /* 0x000fe20000000000 */
[----:B------:R-:W-:Y:S02]  /*1960*/  UIMAD UR8, UR5, 0x7000, UR4 ;  /* 0x00007000050878a4 */ /* 0x000fe4000f8e0204 */
[----:B------:R-:W-:Y:S01]  /*1970*/  UIADD3.X UR7, UPT, UPT, URZ, UR41, URZ, UP1, !UPT ;  /* 0x00000029ff077290 */ /* 0x000fe20008ffe4ff */
[----:B------:R-:W-:Y:S01]  /*1980*/  UMOV UR25, UR33 ;  /* 0x0000002100197c82 */ /* 0x000fe20008000000 */
[----:B------:R-:W-:Y:S01]  /*1990*/  UMOV UR27, UR35 ;  /* 0x00000023001b7c82 */ /* 0x000fe20008000000 */
[----:B------:R-:W-:Y:S01]  /*19a0*/  UMOV UR28, UR36 ;  /* 0x00000024001c7c82 */ /* 0x000fe20008000000 */
[----:B------:R-:W-:Y:S02]  /*19b0*/  UIADD3.X UR23, UPT, UPT, URZ, UR41, URZ, UP0, !UPT ;  /* 0x00000029ff177290 */ /* 0x000fe400087fe4ff */
[----:B------:R-:W-:Y:S03]  /*19c0*/  UIADD3 UR16, UPT, UPT, UR8, 0x1e300, URZ ;  /* 0x0001e30008107890 */ /* 0x000fe6000fffe0ff */
[----:B------:R3:W-:Y:S01]  /*19d0*/  UTMALDG.3D [UR32], [UR6], desc[UR38] ;  /* 0x00002620060075b4 */ /* 0x0007e20008011000 */
[----:B------:R-:W-:Y:S01]  /*19e0*/  UMOV UR17, UR33 ;  /* 0x0000002100117c82 */ /* 0x000fe20008000000 */
[----:B------:R-:W-:Y:S01]  /*19f0*/  UMOV UR20, UR36 ;  /* 0x0000002400147c82 */ /* 0x000fe20008000000 */
[----:B------:R-:W-:Y:S01]  /*1a00*/  UMOV UR18, UR34 ;  /* 0x0000002200127c82 */ /* 0x000fe20008000000 */
[----:B------:R-:W-:Y:S01]  /*1a10*/  UIADD3 UR8, UPT, UPT, UR8, 0x21b00, URZ ;  /* 0x00021b0008087890 */ /* 0x000fe2000fffe0ff */
[----:B------:R-:W-:Y:S01]  /*1a20*/  UMOV UR11, UR19 ;  /* 0x00000013000b7c82 */ /* 0x000fe20008000000 */
[----:B------:R-:W-:Y:S01]  /*1a30*/  UMOV UR12, UR36 ;  /* 0x00000024000c7c82 */ /* 0x000fe20008000000 */
[----:B------:R3:W-:Y:S01]  /*1a40*/  UTMALDG.3D [UR24], [UR6], desc[UR38] ;  /* 0x00002618060075b4 */ /* 0x0007e20008011000 */
[----:B------:R-:W-:Y:S01]  /*1a50*/  UMOV UR9, UR33 ;  /* 0x0000002100097c82 */ /* 0x000fe20008000000 */
[----:B------:R-:W-:Y:S01]  /*1a60*/  UMOV UR10, UR26 ;  /* 0x0000001a000a7c82 */ /* 0x000fe20008000000 */
[----:B------:R-:W-:Y:S01]  /*1a70*/  UIADD3 UR14, UPT, UPT, UR14, 0x1, URZ ;  /* 0x000000010e0e7890 */ /* 0x000fe2000fffe0ff */
[----:B------:R-:W-:Y:S01]  /*1a80*/  UMOV UR13, UR30 ;  /* 0x0000001e000d7c82 */ /* 0x000fe20008000000 */
[----:B------:R-:W-:Y:S02]  /*1a90*/  UMOV UR5, UR29 ;  /* 0x0000001d00057c82 */ /* 0x000fe40008000000 */
[----:B------:R-:W-:Y:S01]  /*1aa0*/  UISETP.NE.AND UP0, UPT, UR14, UR30, UPT ;  /* 0x0000001e0e00728c */ /* 0x000fe2000bf05270 */
[----:B------:R3:W-:Y:S01]  /*1ab0*/  UTMALDG.3D [UR16], [UR22], desc[UR38] ;  /* 0x00002610160075b4 */ /* 0x0007e20008011000 */
[----:B------:R3:W-:Y:S07]  /*1ac0*/  UTMALDG.3D [UR8], [UR22], desc[UR38] ;  /* 0x00002608160075b4 */ /* 0x0007ee0008011000 */
[----:B---3--:R-:W-:Y:S05]  /*1ad0*/  BRA.U UP0, `(.L_x_25) ;  /* 0xfffffffd00307547 */ /* 0x008fea000b83ffff */
.L_x_20:
[----:B------:R-:W-:Y:S01]  /*1ae0*/  ULEA UR5, UR29, UR4, 0x3 ;  /* 0x000000041d057291 */ /* 0x000fe2000f8e18ff */
[----:B-1----:R-:W-:Y:S01]  /*1af0*/  SHF.L.U32 R0, R12, 0x1f, RZ ;  /* 0x0000001f0c007819 */ /* 0x002fe200000006ff */
[----:B------:R-:W-:Y:S01]  /*1b00*/  @!P1 SYNCS.ARRIVE.TRANS64.A1T0 RZ, [UR4+0x48], RZ ;  /* 0x000048ffffff99a7 */ /* 0x000fe20008100004 */
[----:B------:R-:W-:-:S06]  /*1b10*/  UISETP.GT.AND UP0, UPT, UR45, UR44, UPT ;  /* 0x0000002c2d00728c */ /* 0x000fcc000bf04270 */
[----:B--2-4-:R1:W2:Y:S03]  /*1b20*/  SYNCS.PHASECHK.TRANS64.TRYWAIT P0, [UR5+0x10], R0 ;  /* 0x00001000ff0075a7 */ /* 0x0142a60008001105 */
[----:B------:R-:W-:Y:S05]  /*1b30*/  BRA.U !UP0, `(.L_x_26) ;  /* 0x0000000108d47547 */ /* 0x000fea000b800000 */
[----:B------:R-:W-:Y:S01]  /*1b40*/  UIADD3 UR14, UPT, UPT, UR48, UR13, URZ ;  /* 0x0000000d300e7290 */ /* 0x000fe2000fffe0ff */
[----:B------:R-:W-:-:S11]  /*1b50*/  UMOV UR5, UR29 ;  /* 0x0000001d00057c82 */ /* 0x000fd60008000000 */
.L_x_31:
[----:B--2---:R-:W-:Y:S01]  /*1b60*/  @!P3 MOV R2, 0xf000 ;  /* 0x0000f0000002b802 */ /* 0x004fe20000000f00 */
[----:B------:R-:W-:Y:S01]  /*1b70*/  ULEA UR33, UR5, UR4, 0x3 ;  /* 0x0000000405217291 */ /* 0x000fe2000f8e18ff */
[----:B--2-4-:R-:W-:Y:S11]  /*1b80*/  @P0 BRA `(.L_x_27) ;  /* 0x00000000000c0947 */ /* 0x014ff60003800000 */
[----:B------:R-:W-:Y:S04]  /*1b90*/  SHF.L.U32 R3, R12, 0x1f, RZ ;  /* 0x0000001f0c037819 */ /* 0x000fe800000006ff */
[----:B------:R-:W2:Y:S02]  /*1ba0*/  SYNCS.PHASECHK.TRANS64.TRYWAIT P0, [UR33+0x10], R3 ;  /* 0x00001003ff0075a7 */ /* 0x000ea40008001121 */
[----:B--2---:R-:W-:Y:S05]  /*1bb0*/  @!P0 BRA `(.L_x_28) ;  /* 0x0000007000548947 */ /* 0x004fea0003800000 */
.L_x_27:
[----:B------:R2:W-:Y:S01]  /*1bc0*/  @!P3 SYNCS.ARRIVE.TRANS64 RZ, [UR33], R2 ;  /* 0x00000002ffffb9a7 */ /* 0x0005e20008000021 */
[----:B------:R-:W-:Y:S04]  /*1bd0*/  BSSY.RECONVERGENT B0, `(.L_x_29) ;  /* 0x0000003000007945 */ /* 0x000fe80003800200 */
[----:B------:R-:W-:Y:S05]  /*1be0*/  @P2 BRA `(.L_x_30) ;  /* 0x0000000000042947 */ /* 0x000fea0003800000 */
[----:B------:R-:W-:Y:S05]  /*1bf0*/  BPT.TRAP 0x1 ;  /* 0x000000040000795c */ /* 0x000fea0000300000 */
.L_x_30:
[----:B------:R-:W-:Y:S05]  /*1c00*/  BSYNC.RECONVERGENT B0 ;  /* 0x0000000000007941 */ /* 0x000fea0003800200 */
.L_x_29:
        /* <DEDUP_REMOVED lines=12> */
[----:B------:R-:W-:Y:S01]  /*1cd0*/  UMOV UR38, 0x0 ;  /* 0x0000000000267882 */ /* 0x000fe20000000000 */
[----:B------:R-:W-:Y:S01]  /*1ce0*/  UMOV UR39, 0x10000000 ;  /* 0x1000000000277882 */ /* 0x000fe20000000000 */
[----:B------:R-:W-:Y:S01]  /*1cf0*/  UIADD3 UR22, UP0, UPT, UR40, 0x180, URZ ;  /* 0x0000018028167890 */ /* 0x000fe2000ff1e0ff */
[----:B------:R3:W4:Y:S01]  /*1d00*/  SYNCS.PHASECHK.TRANS64.TRYWAIT P0, [UR6+0x10], R0 ;  /* 0x00001000ff0075a7 */ /* 0x0007220008001106 */
[----:B------:R-:W-:Y:S02]  /*1d10*/  UIADD3 UR6, UP1, UPT, UR40, 0x80, URZ ;  /* 0x0000008028067890 */ /* 0x000fe4000ff3e0ff */
        /* <DEDUP_REMOVED lines=18> */
[----:B------:R-:W-:Y:S03]  /*1e40*/  UMOV UR5, UR29 ;  /* 0x0000001d00057c82 */ /* 0x000fe60008000000 */
[----:B------:R-:W-:Y:S01]  /*1e50*/  UISETP.NE.AND UP0, UPT, UR13, UR14, UPT ;  /* 0x0000000e0d00728c */ /* 0x000fe2000bf05270 */
[----:B------:R3:W-:Y:S01]  /*1e60*/  UTMALDG.3D [UR16], [UR22], desc[UR38] ;  /* 0x00002610160075b4 */ /* 0x0007e20008011000 */
[----:B------:R3:W-:Y:S07]  /*1e70*/  UTMALDG.3D [UR8], [UR22], desc[UR38] ;  /* 0x00002608160075b4 */ /* 0x0007ee0008011000 */
[----:B---3--:R-:W-:Y:S05]  /*1e80*/  BRA.U UP0, `(.L_x_31) ;  /* 0xfffffffd00347547 */ /* 0x008fea000b83ffff */
.L_x_26:
[C---:B------:R-:W-:Y:S01]  /*1e90*/  LEA R3, R11.reuse, UR4, 0x3 ;  /* 0x000000040b037c11 */ /* 0x040fe2000f8e18ff */
[----:B------:R-:W-:Y:S01]  /*1ea0*/  NOP ;  /* 0x0000000000007918 */ /* 0x000fe20000000000 */
[----:B-1----:R-:W-:Y:S02]  /*1eb0*/  SHF.L.U32 R0, R10, 0x1f, RZ ;  /* 0x0000001f0a007819 */ /* 0x002fe400000006ff */
[----:B------:R-:W-:Y:S02]  /*1ec0*/  LEA R4, R11, UR4, 0x4 ;  /* 0x000000040b047c11 */ /* 0x000fe4000f8e20ff */
[----:B--2-4-:R-:W1:Y:S02]  /*1ed0*/  SYNCS.PHASECHK.TRANS64.TRYWAIT P0, [R3+URZ+0x50], R0 ;  /* 0x00005000030075a7 */ /* 0x014e6400080011ff */
[----:B-1----:R-:W-:Y:S05]  /*1ee0*/  @!P0 BRA `(.L_x_32) ;  /* 0x0000006c00a08947 */ /* 0x002fea0003800000 */
.L_x_109:
[----:B------:R-:W2:Y:S01]  /*1ef0*/  LDS.128 R4, [R4+0xe0] ;  /* 0x0000e00004047984 */ /* 0x000ea20000000c00 */
[----:B------:R-:W-:Y:S01]  /*1f00*/  UISETP.GE.AND UP0, UPT, UR21, 0x1, UPT ;  /* 0x000000011500788c */ /* 0x000fe2000bf06270 */
[----:B------:R-:W-:Y:S01]  /*1f10*/  @!PT LDS RZ, [RZ] ;  /* 0x00000000fffff984 */ /* 0x000fe20000000800 */
[----:B------:R-:W-:Y:S01]  /*1f20*/  @!PT LDS RZ, [RZ] ;  /* 0x00000000fffff984 */ /* 0x000fe20000000800 */
[----:B------:R-:W-:Y:S01]  /*1f30*/  @!PT LDS RZ, [RZ] ;  /* 0x00000000fffff984 */ /* 0x000fe20000000800 */
[----:B------:R-:W-:Y:S01]  /*1f40*/  @!PT LDS RZ, [RZ] ;  /* 0x00000000fffff984 */ /* 0x000fe20000000800 */
[----:B------:R3:W-:Y:S06]  /*1f50*/  MEMBAR.ALL.CTA ;  /* 0x0000000000007992 */ /* 0x0007ec0000008000 */
[----:B---3--:R-:W3:Y:S01]  /*1f60*/  FENCE.VIEW.ASYNC.S ;  /* 0x00000000000073c6 */ /* 0x008ee20000000000 */
[----:B--2---:R-:W-:-:S13]  /*1f70*/  LOP3.LUT P0, RZ, R6, 0x1, RZ, 0xc0, !PT ;  /* 0x0000000106ff7812 */ /* 0x004fda000780c0ff */
[----:B---3--:R-:W-:Y:S01]  /*1f80*/  VOTEU.ANY UP1, P0 ;  /* 0x0000000000ff7886 */ /* 0x008fe20000020100 */
[----:B------:R-:W-:-:S13]  /*1f90*/  PLOP3.LUT P0, PT, PT, PT, UP1, 0x80, 0x8 ;  /* 0x000000000008781c */ /* 0x000fda0003f0f018 */
[----:B-1----:R-:W-:Y:S02]  /*1fa0*/  @P0 LOP3.LUT R0, R5, 0xffff, RZ, 0xc0, !PT ;  /* 0x0000ffff05000812 */ /* 0x002fe400078ec0ff */
[----:B------:R-:W-:Y:S02]  /*1fb0*/  @P0 MOV R2, R4 ;  /* 0x0000000400020202 */ /* 0x000fe40000000f00 */
[----:B------:R-:W-:Y:S01]  /*1fc0*/  @P0 R2UR UR6, R0 ;  /* 0x00000000000602ca */ /* 0x000fe200000e0000 */
[----:B------:R-:W-:Y:S01]  /*1fd0*/  VIADD R0, R3, 0x60 ;  /* 0x0000006003007836 */ /* 0x000fe20000000000 */
[----:B------:R-:W-:Y:S02]  /*1fe0*/  @P0 SHF.R.U32.HI R4, RZ, 0x10, R5 ;  /* 0x00000010ff040819 */ /* 0x000fe40000011605 */
[----:B------:R-:W-:Y:S02]  /*1ff0*/  @P0 R2UR UR7, R2 ;  /* 0x00000000020702ca */ /* 0x000fe400000e0000 */
[----:B------:R-:W-:-:S02]  /*2000*/  PRMT R0, RZ, 0x654, R0 ;  /* 0x00000654ff007816 */ /* 0x000fc40000000000 */
[----:B------:R-:W-:Y:S02]  /*2010*/  @P0 R2UR UR5, R4 ;  /* 0x00000000040502ca */ /* 0x000fe400000e0000 */
[----:B------:R1:W-:Y:S03]  /*2020*/  SYNCS.ARRIVE.TRANS64.RED.A1T0 RZ, [R0+URZ], RZ ;  /* 0x000000ff00ff79a7 */ /* 0x0003e600081004ff */
[----:B------:R-:W-:-:S04]  /*2030*/  @UP1 UMOV UR31, UR6 ;  /* 0x00000006001f1c82 */ /* 0x000fc80008000000 */
[----:B------:R-:W-:-:S04]  /*2040*/  @UP1 UMOV UR37, UR7 ;  /* 0x0000000700251c82 */ /* 0x000fc80008000000 */
[----:B------:R-:W-:Y:S01]  /*2050*/  @UP1 UMOV UR36, UR5 ;  /* 0x0000000500241c82 */ /* 0x000fe20008000000 */
[----:B------:R-:W-:Y:S05]  /*2060*/  BRA.U !UP0, `(.L_x_33) ;  /* 0x0000000108d47547 */ /* 0x000fea000b800000 */
[----:B------:R-:W2:Y:S01]  /*2070*/  LDCU.128 UR16, c[0x0][0xb10] ;  /* 0x00016200ff1077ac */ /* 0x000ea20008000c00 */
[----:B------:R-:W3:Y:S01]  /*2080*/  LDCU UR20, c[0x0][0xb20] ;  /* 0x00016400ff1477ac */ /* 0x000ee20008000800 */
[----:B------:R-:W4:Y:S01]  /*2090*/  LDCU UR14, c[0x0][0xb0c] ;  /* 0x00016180ff0e77ac */ /* 0x000f220008000800 */
[----:B------:R-:W1:Y:S01]  /*20a0*/  LDCU.64 UR8, c[0x0][0xb28] ;  /* 0x00016500ff0877ac */ /* 0x000e620008000a00 */
[----:B------:R-:W-:Y:S02]  /*20b0*/  UISETP.NE.AND UP3, UPT, UR21, 0x1, UPT ;  /* 0x000000011500788c */ /* 0x000fe4000bf65270 */
[----:B--2---:R-:W-:Y:S02]  /*20c0*/  UIMAD.WIDE.U32 UR6, UR42, UR19, URZ ;  /* 0x000000132a0672a5 */ /* 0x004fe4000f8e00ff */
[----:B------:R-:W-:Y:S02]  /*20d0*/  UIMAD.WIDE.U32 UR10, UR43, UR16, URZ ;  /* 0x000000102b0a72a5 */ /* 0x000fe4000f8e00ff */
[----:B------:R-:W-:-:S02]  /*20e0*/  UISETP.NE.AND UP0, UPT, UR18, 0x1, UPT ;  /* 0x000000011200788c */ /* 0x000fc4000bf05270 */
[----:B------:R-:W-:Y:S01]  /*20f0*/  UIMAD.WIDE.U32 UR22, UR31, UR19, URZ ;  /* 0x000000131f1672a5 */ /* 0x000fe2000f8e00ff */
[----:B------:R-:W-:Y:S02]  /*2100*/  UMOV UR6, UR7 ;  /* 0x0000000700067c82 */ /* 0x000fe40008000000 */
[----:B------:R-:W-:Y:S01]  /*2110*/  UMOV UR5, UR11 ;  /* 0x0000000b00057c82 */ /* 0x000fe20008000000 */
[----:B---3--:R-:W-:Y:S02]  /*2120*/  USHF.R.U32.HI UR6, URZ, UR20, UR6 ;  /* 0x00000014ff067299 */ /* 0x008fe40008011606 */
[----:B----4-:R-:W-:Y:S02]  /*2130*/  UISETP.NE.AND UP2, UPT, UR14, 0x1, UPT ;  /* 0x000000010e00788c */ /* 0x010fe4000bf45270 */
[----:B------:R-:W-:Y:S02]  /*2140*/  USHF.R.U32.HI UR5, URZ, UR17, UR5 ;  /* 0x00000011ff057299 */ /* 0x000fe40008011605 */
[----:B------:R-:W-:-:S02]  /*2150*/  USEL UR6, UR42, UR6, !UP0 ;  /* 0x000000062a067287 */ /* 0x000fc4000c000000 */
[----:B------:R-:W-:Y:S02]  /*2160*/  USEL UR7, UR43, UR5, !UP2 ;  /* 0x000000052b077287 */ /* 0x000fe4000d000000 */
[----:B-1----:R-:W-:Y:S01]  /*2170*/  UIMAD.WIDE.U32 UR10, UR6, UR8, URZ ;  /* 0x00000008060a72a5 */ /* 0x002fe2000f8e00ff */
[----:B------:R-:W-:Y:S01]  /*2180*/  UMOV UR5, UR23 ;  /* 0x0000001700057c82 */ /* 0x000fe20008000000 */
[----:B------:R-:W-:Y:S02]  /*2190*/  UIMAD.WIDE.U32 UR12, UR37, UR16, URZ ;  /* 0x00000010250c72a5 */ /* 0x000fe4000f8e00ff */
[----:B------:R-:W-:-:S03]  /*21a0*/  UIMAD.WIDE.U32 UR22, UR7, UR8, URZ ;  /* 0x00000008071672a5 */ /* 0x000fc6000f8e00ff */
[----:B------:R-:W-:Y:S01]  /*21b0*/  UMOV UR10, UR11 ;  /* 0x0000000b000a7c82 */ /* 0x000fe20008000000 */
[----:B------:R-:W-:Y:S02]  /*21c0*/  USHF.R.U32.HI UR5, URZ, UR20, UR5 ;  /* 0x00000014ff057299 */ /* 0x000fe40008011605 */
[----:B------:R-:W-:Y:S01]  /*21d0*/  @UP3 USHF.R.U32.HI UR6, URZ, UR9, UR10 ;  /* 0x00000009ff063299 */ /* 0x000fe2000801160a */
[----:B------:R-:W-:Y:S01]  /*21e0*/  UMOV UR12, UR13 ;  /* 0x0000000d000c7c82 */ /* 0x000fe20008000000 */
[----:B------:R-:W-:Y:S01]  /*21f0*/  UMOV UR22, UR23 ;  /* 0x0000001700167c82 */ /* 0x000fe20008000000 */
[----:B------:R-:W-:Y:S02]  /*2200*/  USHF.R.U32.HI UR17, URZ, UR17, UR12 ;  /* 0x00000011ff117299 */ /* 0x000fe4000801160c */
[----:B------:R-:W-:Y:S02]  /*2210*/  USEL UR5, UR31, UR5, !UP0 ;  /* 0x000000051f057287 */ /* 0x000fe4000c000000 */
[----:B------:R-:W-:-:S02]  /*2220*/  @UP3 USHF.R.U32.HI UR7, URZ, UR9, UR22 ;  /* 0x00000009ff073299 */ /* 0x000fc40008011616 */
[----:B------:R-:W-:Y:S02]  /*2230*/  UIMAD UR10, UR21, UR6, URZ ;  /* 0x00000006150a72a4 */ /* 0x000fe4000f8e02ff */
[----:B------:R-:W-:Y:S02]  /*2240*/  USEL UR6, UR37, UR17, !UP2 ;  /* 0x0000001125067287 */ /* 0x000fe4000d000000 */
[----:B------:R-:W-:Y:S02]  /*2250*/  UIMAD UR12, UR21, UR7, URZ ;  /* 0x00000007150c72a4 */ /* 0x000fe4000f8e02ff */
[----:B------:R-:W-:Y:S02]  /*2260*/  UISETP.GE.AND UP0, UPT, UR5, UR10, UPT ;  /* 0x0000000a0500728c */ /* 0x000fe4000bf06270 */
[----:B------:R-:W-:Y:S02]  /*2270*/  UIMAD.WIDE.U32 UR10, UR5, UR8, URZ ;  /* 0x00000008050a72a5 */ /* 0x000fe4000f8e00ff */
[----:B------:R-:W-:-:S02]  /*2280*/  UISETP.GE.OR UP0, UPT, UR6, UR12, UP0 ;  /* 0x0000000c0600728c */ /* 0x000fc40008706670 */
        /* <DEDUP_REMOVED lines=19> */
.L_x_33:
[----:B------:R-:W2:Y:S02]  /*23c0*/  LDCU UR5, c[0x0][0xb30] ;  /* 0x00016600ff0577ac */ /* 0x000ea40008000800 */
[----:B--2---:R-:W-:-:S09]  /*23d0*/  UISETP.NE.AND UP0, UPT, UR5, 0x1, UPT ;  /* 0x000000010500788c */ /* 0x004fd2000bf05270 */
[----:B------:R-:W-:Y:S05]  /*23e0*/  BRA.U UP0, `(.L_x_34) ;  /* 0x0000000100447547 */ /* 0x000fea000b800000 */
[----:B------:R-:W2:Y:S01]  /*23f0*/  LDCU.128 UR16, c[0x0][0xb10] ;  /* 0x00016200ff1077ac */ /* 0x000ea20008000c00 */
[----:B------:R-:W3:Y:S01]  /*2400*/  LDCU UR10, c[0x0][0xb0c] ;  /* 0x00016180ff0a77ac */ /* 0x000ee20008000800 */
[----:B------:R-:W4:Y:S01]  /*2410*/  LDCU UR11, c[0x0][0xb20] ;  /* 0x00016400ff0b77ac */ /* 0x000f220008000800 */
[----:B--2---:R-:W-:Y:S02]  /*2420*/  UIMAD.WIDE.U32 UR8, UR37, UR16, URZ ;  /* 0x00000010250872a5 */ /* 0x004fe4000f8e00ff */
[----:B------:R-:W-:Y:S02]  /*2430*/  UIMAD.WIDE.U32 UR6, UR31, UR19, URZ ;  /* 0x000000131f0672a5 */ /* 0x000fe4000f8e00ff */
[----:B---3--:R-:W-:Y:S02]  /*2440*/  UISETP.NE.AND UP2, UPT, UR10, 0x1, UPT ;  /* 0x000000010a00788c */ /* 0x008fe4000bf45270 */
[----:B------:R-:W-:Y:S01]  /*2450*/  UISETP.NE.AND UP0, UPT, UR18, 0x1, UPT ;  /* 0x000000011200788c */ /* 0x000fe2000bf05270 */
[----:B------:R-:W-:-:S02]  /*2460*/  UMOV UR8, UR9 ;  /* 0x0000000900087c82 */ /* 0x000fc40008000000 */
[----:B------:R-:W-:Y:S01]  /*2470*/  UMOV UR5, UR7 ;  /* 0x0000000700057c82 */ /* 0x000fe20008000000 */
[----:B------:R-:W-:Y:S02]  /*2480*/  USHF.R.U32.HI UR8, URZ, UR17, UR8 ;  /* 0x00000011ff087299 */ /* 0x000fe40008011608 */
[----:B----4-:R-:W-:Y:S02]  /*2490*/  USHF.R.U32.HI UR5, URZ, UR11, UR5 ;  /* 0x0000000bff057299 */ /* 0x010fe40008011605 */
[----:B------:R-:W-:Y:S02]  /*24a0*/  USEL UR6, UR37, UR8, !UP2 ;  /* 0x0000000825067287 */ /* 0x000fe4000d000000 */
[----:B------:R-:W-:-:S04]  /*24b0*/  USEL UR5, UR31, UR5, !UP0 ;  /* 0x000000051f057287 */ /* 0x000fc8000c000000 */
[----:B------:R-:W-:Y:S02]  /*24c0*/  UIADD3 UR7, UPT, UPT, UR6, -UR5, URZ ;  /* 0x8000000506077290 */ /* 0x000fe4000fffe0ff */
[----:B------:R-:W-:Y:S02]  /*24d0*/  UIADD3 UR5, UPT, UPT, -UR6, UR5, URZ ;  /* 0x0000000506057290 */ /* 0x000fe4000fffe1ff */
[----:B------:R-:W-:Y:S02]  /*24e0*/  UIMAD UR31, UR7, UR18, UR31 ;  /* 0x00000012071f72a4 */ /* 0x000fe4000f8e021f */
[----:B------:R-:W-:-:S12]  /*24f0*/  UIMAD UR37, UR5, UR10, UR37 ;  /* 0x0000000a052572a4 */ /* 0x000fd8000f8e0225 */
.L_x_34:
[----:B------:R-:W-:Y:S01]  /*2500*/  VIADD R11, R11, 0x1 ;  /* 0x000000010b0b7836 */ /* 0x000fe20000000000 */
[----:B------:R-:W-:Y:S01]  /*2510*/  PLOP3.LUT P1, PT, PT, PT, PT, 0x80, 0x8 ;  /* 0x000000000008781c */ /* 0x000fe20003f2f070 */
[----:B------:R-:W-:Y:S02]  /*2520*/  UIADD3 UR46, UPT, UPT, UR37, UR61, URZ ;  /* 0x0000003d252e7290 */ /* 0x000fe4000fffe0ff */
[----:B------:R-:W-:Y:S01]  /*2530*/  UIADD3 UR47, UPT, UPT, UR31, UR60, URZ ;  /* 0x0000003c1f2f7290 */ /* 0x000fe2000fffe0ff */
[----:B------:R-:W-:-:S04]  /*2540*/  ISETP.NE.AND P0, PT, R11, 0x2, PT ;  /* 0x000000020b00780c */ /* 0x000fc80003f05270 */
[----:B-1----:R-:W-:Y:S02]  /*2550*/  SEL R0, RZ, 0x1, P0 ;  /* 0x00000001ff007807 */ /* 0x002fe40000000000 */
[----:B------:R-:W-:Y:S02]  /*2560*/  SEL R11, R11, RZ, P0 ;  /* 0x000000ff0b0b7207 */ /* 0x000fe40000000000 */
[----:B------:R-:W-:Y:S01]  /*2570*/  LOP3.LUT R10, R10, R0, RZ, 0x3c, !PT ;  /* 0x000000000a0a7212 */ /* 0x000fe200078e3cff */
[----:B------:R-:W-:Y:S06]  /*2580*/  BRA.U UP1, `(.L_x_35) ;  /* 0xfffffff101147547 */ /* 0x000fec000b83ffff */
[----:B------:R-:W-:Y:S01]  /*2590*/  UIADD3 UR5, UPT, UPT, UR4, 0x10, URZ ;  /* 0x0000001004057890 */ /* 0x000fe2000fffe0ff */
[----:B------:R-:W-:-:S03]  /*25a0*/  SHF.L.U32 R2, R12, 0x1f, RZ ;  /* 0x0000001f0c027819 */ /* 0x000fc600000006ff */
[----:B------:R-:W-:-:S09]  /*25b0*/  ULEA UR4, UR29, UR5, 0x3 ;  /* 0x000000051d047291 */ /* 0x000fd2000f8e18ff */
[----:B------:R-:W1:Y:S02]  /*25c0*/  SYNCS.PHASECHK.TRANS64.TRYWAIT P0, [UR4], R2 ;  /* 0x00000002ff0075a7 */ /* 0x000e640008001104 */
[----:B-1----:R-:W-:Y:S05]  /*25d0*/  @!P0 BRA `(.L_x_36) ;  /* 0x0000006400f88947 */ /* 0x002fea0003800000 */
.L_x_111:
[----:B------:R-:W-:-:S04]  /*25e0*/  UIADD3 UR4, UPT, UPT, UR29, 0x1, URZ ;  /* 0x000000011d047890 */ /* 0x000fc8000fffe0ff */
[----:B------:R-:W-:-:S04]  /*25f0*/  UISETP.NE.AND UP0, UPT, UR4, 0x2, UPT ;  /* 0x000000020400788c */ /* 0x000fc8000bf05270 */
[----:B------:R-:W-:Y:S02]  /*2600*/  USEL UR6, URZ, 0x1, UP0 ;  /* 0x00000001ff067887 */ /* 0x000fe40008000000 */
[----:B------:R-:W-:-:S04]  /*2610*/  USEL UR4, UR4, URZ, UP0 ;  /* 0x000000ff04047287 */ /* 0x000fc80008000000 */
[----:B------:R-:W-:Y:S01]  /*2620*/  ULEA UR4, UR4, UR5, 0x3 ;  /* 0x0000000504047291 */ /* 0x000fe2000f8e18ff */
[----:B-1----:R-:W-:-:S04]  /*2630*/  LOP3.LUT R2, R12, UR6, RZ, 0x3c, !PT ;  /* 0x000000060c027c12 */ /* 0x002fc8000f8e3cff */
[----:B------:R-:W-:Y:S01]  /*2640*/  SHF.L.U32 R2, R2, 0x1f, RZ ;  /* 0x0000001f02027819 */ /* 0x000fe200000006ff */
[----:B------:R-:W-:-:S07]  /*2650*/  IMAD.U32 R0, RZ, RZ, UR4 ;  /* 0x00000004ff007e24 */ /* 0x000fce000f8e00ff */
.L_x_37:
[----:B-1----:R1:W2:Y:S02]  /*2660*/  SYNCS.PHASECHK.TRANS64.TRYWAIT P0, [R0+URZ], R2 ;  /* 0x00000002000075a7 */ /* 0x0022a400080011ff */
[----:B--2---:R-:W-:Y:S05]  /*2670*/  @!P0 NANOSLEEP.SYNCS 0x989680 ;  /* 0x009896800000895d */ /* 0x004fea0003900000 */
[----:B------:R-:W2:Y:S02]  /*2680*/  @!P0 SYNCS.PHASECHK.TRANS64 P0, [R0+URZ], R2 ;  /* 0x00000002000085a7 */ /* 0x000ea400080010ff */
[----:B--2---:R-:W-:Y:S05]  /*2690*/  @P0 EXIT ;  /* 0x000000000000094d */ /* 0x004fea0003800000 */
[----:B------:R-:W-:Y:S05]  /*26a0*/  BRA `(.L_x_37) ;  /* 0xfffffffc00ec7947 */ /* 0x000fea000383ffff */
.L_x_17:
[----:B------:R-:W-:-:S04]  /*26b0*/  UISETP.NE.AND UP0, UPT, UR15, URZ, UPT ;  /* 0x000000ff0f00728c */ /* 0x000fc8000bf05270 */
[----:B------:R-:W-:-:S09]  /*26c0*/  UISETP.NE.OR UP0, UPT, UR18, 0x1, UP0 ;  /* 0x000000011200788c */ /* 0x000fd20008705670 */
[----:B------:R-:W-:Y:S05]  /*26d0*/  BRA.U UP0, `(.L_x_38) ;  /* 0x0000000500487547 */ /* 0x000fea000b800000 */
[----:B------:R-:W-:Y:S01]  /*26e0*/  ISETP.NE.AND P2, PT, R0, RZ, PT ;  /* 0x000000ff0000720c */ /* 0x000fe20003f45270 */
[----:B------:R-:W-:Y:S01]  /*26f0*/  IMAD.MOV.U32 R12, RZ, RZ, 0x1 ;  /* 0x00000001ff0c7424 */ /* 0x000fe200078e00ff */
[----:B------:R-:W-:Y:S02]  /*2700*/  CS2R R10, SRZ ;  /* 0x00000000000a7805 */ /* 0x000fe4000001ff00 */
[----:B------:R-:W-:Y:S01]  /*2710*/  CS2R R8, SRZ ;  /* 0x0000000000087805 */ /* 0x000fe2000001ff00 */
[----:B------:R-:W-:Y:S01]  /*2720*/  UMOV UR4, 0x400 ;  /* 0x0000040000047882 */ /* 0x000fe20000000000 */
[----:B------:R-:W-:Y:S01]  /*2730*/  UMOV UR5, URZ ;  /* 0x000000ff00057c82 */ /* 0x000fe20008000000 */
[----:B------:R-:W-:-:S12]  /*2740*/  ULEA UR15, UR15, UR4, 0x18 ;  /* 0x000000040f0f7291 */ /* 0x000fd8000f8ec0ff */
.L_x_42:
[----:B------:R-:W-:Y:S02]  /*2750*/  LEA R2, R8, UR15, 0x3 ;  /* 0x0000000f08027c11 */ /* 0x000fe4000f8e18ff */
[----:B------:R-:W-:-:S03]  /*2760*/  SHF.L.U32 R4, R9, 0x1f, RZ ;  /* 0x0000001f09047819 */ /* 0x000fc600000006ff */
[----:B------:R-:W-:Y:S01]  /*2770*/  VIADD R5, R2, 0xc0 ;  /* 0x000000c002057836 */ /* 0x000fe20000000000 */
[----:B------:R-:W2:Y:S02]  /*2780*/  SYNCS.PHASECHK.TRANS64.TRYWAIT P0, [R2+URZ+0xb0], R4 ;  /* 0x0000b004020075a7 */ /* 0x000ea400080011ff */
[----:B--2---:R-:W-:Y:S05]  /*2790*/  @!P0 BRA `(.L_x_39) ;  /* 0x0000006400a08947 */ /* 0x004fea0003800000 */
.L_x_112:
[----:B------:R-:W-:Y:S01]  /*27a0*/  ULEA UR4, UR5, UR15, 0x3 ;  /* 0x0000000f05047291 */ /* 0x000fe2000f8e18ff */
[----:B--2---:R-:W-:Y:S01]  /*27b0*/  PRMT R2, RZ, 0x654, R5 ;  /* 0x00000654ff027816 */ /* 0x004fe20000000005 */
[----:B------:R-:W-:Y:S01]  /*27c0*/  @!P2 IMAD.MOV.U32 R4, RZ, RZ, 0x10 ;  /* 0x00000010ff04a424 */ /* 0x000fe200078e00ff */
[----:B------:R-:W-:Y:S01]  /*27d0*/  SHF.L.U32 R5, R12, 0x1f, RZ ;  /* 0x0000001f0c057819 */ /* 0x000fe200000006ff */
[----:B------:R-:W-:Y:S01]  /*27e0*/  UIADD3 UR6, UPT, UPT, UR4, 0x50, URZ ;  /* 0x0000005004067890 */ /* 0x000fe2000fffe0ff */
[----:B------:R2:W-:Y:S05]  /*27f0*/  SYNCS.ARRIVE.TRANS64.RED.A1T0 RZ, [R2+URZ], RZ ;  /* 0x000000ff02ff79a7 */ /* 0x0005ea00081004ff */
[----:B------:R-:W-:Y:S01]  /*2800*/  IMAD.U32 R6, RZ, RZ, UR6 ;  /* 0x00000006ff067e24 */ /* 0x000fe2000f8e00ff */
[----:B------:R-:W3:Y:S04]  /*2810*/  SYNCS.PHASECHK.TRANS64.TRYWAIT P0, [UR4+0x60], R5 ;  /* 0x00006005ff0075a7 */ /* 0x000ee80008001104 */
[----:B------:R-:W-:Y:S01]  /*2820*/  PRMT R6, R0, 0x654, R6 ;  /* 0x0000065400067816 */ /* 0x000fe20000000006 */
[----:B--23--:R-:W-:Y:S06]  /*2830*/  @!P0 BRA `(.L_x_40) ;  /* 0x00000064008c8947 */ /* 0x00cfec0003800000 */
.L_x_114:
[----:B------:R-:W-:Y:S01]  /*2840*/  ULEA UR6, UR5, UR15, 0x4 ;  /* 0x0000000f05067291 */ /* 0x000fe2000f8e20ff */
[----:B------:R-:W-:Y:S01]  /*2850*/  SEL R3, R6, R3, !P2 ;  /* 0x0000000306037207 */ /* 0x000fe20005000000 */
[----:B------:R-:W-:Y:S01]  /*2860*/  UIADD3 UR7, UPT, UPT, UR4, 0x50, URZ ;  /* 0x0000005004077890 */ /* 0x000fe2000fffe0ff */
[----:B--2---:R-:W-:Y:S01]  /*2870*/  LEA R2, R11, UR15, 0x3 ;  /* 0x0000000f0b027c11 */ /* 0x004fe2000f8e18ff */
[----:B------:R-:W-:Y:S01]  /*2880*/  UIADD3 UR6, UPT, UPT, UR6, 0xe0, URZ ;  /* 0x000000e006067890 */ /* 0x000fe2000fffe0ff */
[----:B------:R2:W-:Y:S01]  /*2890*/  @!P2 SYNCS.ARRIVE.TRANS64.RED RZ, [R3+URZ], R4 ;  /* 0x0000000403ffa9a7 */ /* 0x0005e200080004ff */
[----:B------:R-:W-:Y:S01]  /*28a0*/  UIADD3 UR4, UPT, UPT, UR5, 0x1, URZ ;  /* 0x0000000105047890 */ /* 0x000fe2000fffe0ff */
[----:B------:R-:W-:-:S03]  /*28b0*/  VIADD R8, R8, 0x1 ;  /* 0x0000000108087836 */ /* 0x000fc60000000000 */
[----:B------:R-:W-:Y:S02]  /*28c0*/  UISETP.NE.AND UP0, UPT, UR4, 0x2, UPT ;  /* 0x000000020400788c */ /* 0x000fe4000bf05270 */
[----:B------:R-:W-:Y:S01]  /*28d0*/  ISETP.NE.AND P0, PT, R8, 0x2, PT ;  /* 0x000000020800780c */ /* 0x000fe20003f05270 */
[----:B------:R-:W-:Y:S06]  /*28e0*/  UGETNEXTWORKID.BROADCAST [UR6], [UR7] ;  /* 0x00000000060073ca */ /* 0x000fec0008000100 */
[----:B------:R-:W-:Y:S02]  /*28f0*/  USEL UR6, URZ, 0x1, UP0 ;  /* 0x00000001ff067887 */ /* 0x000fe40008000000 */
[----:B------:R-:W-:-:S04]  /*2900*/  USEL UR5, UR4, URZ, UP0 ;  /* 0x000000ff04057287 */ /* 0x000fc80008000000 */
[----:B------:R-:W-:Y:S02]  /*2910*/  LOP3.LUT R12, R12, UR6, RZ, 0x3c, !PT ;  /* 0x000000060c0c7c12 */ /* 0x000fe4000f8e3cff */
[----:B--2---:R-:W-:-:S04]  /*2920*/  SHF.L.U32 R4, R10, 0x1f, RZ ;  /* 0x0000001f0a047819 */ /* 0x004fc800000006ff */
[----:B------:R-:W2:Y:S02]  /*2930*/  SYNCS.PHASECHK.TRANS64.TRYWAIT P1, [R2+URZ+0x50], R4 ;  /* 0x00005004020075a7 */ /* 0x000ea400080211ff */
[----:B--2---:R-:W-:Y:S05]  /*2940*/  @!P1 BRA `(.L_x_41) ;  /* 0x0000006400609947 */ /* 0x004fea0003800000 */
.L_x_115:
[C---:B--2---:R-:W-:Y:S01]  /*2950*/  LEA R4, R11.reuse, UR15, 0x4 ;  /* 0x0000000f0b047c11 */ /* 0x044fe2000f8e20ff */
[----:B------:R-:W-:Y:S01]  /*2960*/  VIADD R2, R2, 0x60 ;  /* 0x0000006002027836 */ /* 0x000fe20000000000 */
[----:B------:R-:W-:Y:S01]  /*2970*/  SEL R8, R8, RZ, P0 ;  /* 0x000000ff08087207 */ /* 0x000fe20000000000 */
[----:B------:R-:W-:-:S03]  /*2980*/  VIADD R11, R11, 0x1 ;  /* 0x000000010b0b7836 */ /* 0x000fc60000000000 */
[----:B------:R-:W2:Y:S01]  /*2990*/  LDS.128 R4, [R4+0xe0] ;  /* 0x0000e00004047984 */ /* 0x000ea20000000c00 */
[----:B------:R-:W-:Y:S02]  /*29a0*/  PRMT R2, RZ, 0x654, R2 ;  /* 0x00000654ff027816 */ /* 0x000fe40000000002 */
[C---:B------:R-:W-:Y:S01]  /*29b0*/  ISETP.NE.AND P1, PT, R11.reuse, 0x2, PT ;  /* 0x000000020b00780c */ /* 0x040fe20003f25270 */
[----:B------:R-:W-:Y:S01]  /*29c0*/  @!PT LDS RZ, [RZ] ;  /* 0x00000000fffff984 */ /* 0x000fe20000000800 */
[----:B------:R-:W-:Y:S01]  /*29d0*/  @!PT LDS RZ, [RZ] ;  /* 0x00000000fffff984 */ /* 0x000fe20000000800 */
[----:B------:R-:W-:Y:S01]  /*29e0*/  @!PT LDS RZ, [RZ] ;  /* 0x00000000fffff984 */ /* 0x000fe20000000800 */
[----:B------:R-:W-:Y:S01]  /*29f0*/  @!PT LDS RZ, [RZ] ;  /* 0x00000000fffff984 */ /* 0x000fe20000000800 */
[----:B------:R3:W-:Y:S06]  /*2a00*/  MEMBAR.ALL.CTA ;  /* 0x0000000000007992 */ /* 0x0007ec0000008000 */
[----:B---3--:R-:W3:Y:S01]  /*2a10*/  FENCE.VIEW.ASYNC.S ;  /* 0x00000000000073c6 */ /* 0x008ee20000000000 */
[----:B------:R-:W-:Y:S01]  /*2a20*/  SEL R11, R11, RZ, P1 ;  /* 0x000000ff0b0b7207 */ /* 0x000fe20000800000 */
[----:B---3--:R3:W-:Y:S01]  /*2a30*/  SYNCS.ARRIVE.TRANS64.RED.A1T0 RZ, [R2+URZ], RZ ;  /* 0x000000ff02ff79a7 */ /* 0x0087e200081004ff */
[----:B--2---:R-:W-:-:S02]  /*2a40*/  LOP3.LUT P3, RZ, R6, 0x1, RZ, 0xc0, !PT ;  /* 0x0000000106ff7812 */ /* 0x004fc4000786c0ff */
[----:B------:R-:W-:-:S04]  /*2a50*/  SEL R4, RZ, 0x1, P1 ;  /* 0x00000001ff047807 */ /* 0x000fc80000800000 */
[----:B------:R-:W-:Y:S02]  /*2a60*/  LOP3.LUT R10, R10, R4, RZ, 0x3c, !PT ;  /* 0x000000040a0a7212 */ /* 0x000fe400078e3cff */
[----:B---3--:R-:W-:-:S04]  /*2a70*/  SEL R2, RZ, 0x1, P0 ;  /* 0x00000001ff027807 */ /* 0x008fc80000000000 */
[----:B------:R-:W-:Y:S01]  /*2a80*/  LOP3.LUT R9, R9, R2, RZ, 0x3c, !PT ;  /* 0x0000000209097212 */ /* 0x000fe200078e3cff */
[----:B------:R-:W-:Y:S06]  /*2a90*/  @P3 BRA `(.L_x_42) ;  /* 0xfffffffc002c3947 */ /* 0x000fec000383ffff */
[----:B------:R-:W-:Y:S01]  /*2aa0*/  ULEA UR4, UR5, UR15, 0x3 ;  /* 0x0000000f05047291 */ /* 0x000fe2000f8e18ff */
[----:B------:R-:W-:-:S08]  /*2ab0*/  SHF.L.U32 R2, R12, 0x1f, RZ ;  /* 0x0000001f0c027819 */ /* 0x000fd000000006ff */
[----:B------:R-:W2:Y:S02]  /*2ac0*/  SYNCS.PHASECHK.TRANS64 P0, [UR4+0x60], R2 ;  /* 0x00006002ff0075a7 */ /* 0x000ea40008001004 */
[----:B--2---:R-:W-:Y:S05]  /*2ad0*/  @P0 BRA `(.L_x_43) ;  /* 0x0000000000080947 */ /* 0x004fea0003800000 */
[----:B------:R-:W2:Y:S02]  /*2ae0*/  SYNCS.PHASECHK.TRANS64.TRYWAIT P0, [UR4+0x60], R2 ;  /* 0x00006002ff0075a7 */ /* 0x000ea40008001104 */
[----:B--2---:R-:W-:Y:S05]  /*2af0*/  @!P0 BRA `(.L_x_44) ;  /* 0x0000006400088947 */ /* 0x004fea0003800000 */
.L_x_43:
[----:B------:R-:W-:-:S04]  /*2b00*/  UIADD3 UR6, UPT, UPT, UR5, 0x1, URZ ;  /* 0x0000000105067890 */ /* 0x000fc8000fffe0ff */
[----:B------:R-:W-:-:S04]  /*2b10*/  UISETP.NE.AND UP0, UPT, UR6, 0x2, UPT ;  /* 0x000000020600788c */ /* 0x000fc8000bf05270 */
[----:B------:R-:W-:Y:S02]  /*2b20*/  USEL UR7, URZ, 0x1, UP0 ;  /* 0x00000001ff077887 */ /* 0x000fe40008000000 */
[----:B------:R-:W-:-:S04]  /*2b30*/  USEL UR6, UR6, URZ, UP0 ;  /* 0x000000ff06067287 */ /* 0x000fc80008000000 */
[----:B------:R-:W-:Y:S01]  /*2b40*/  ULEA UR6, UR6, UR15, 0x3 ;  /* 0x0000000f06067291 */ /* 0x000fe2000f8e18ff */
[----:B--2---:R-:W-:-:S04]  /*2b50*/  LOP3.LUT R2, R12, UR7, RZ, 0x3c, !PT ;  /* 0x000000070c027c12 */ /* 0x004fc8000f8e3cff */
[----:B------:R-:W-:-:S04]  /*2b60*/  SHF.L.U32 R0, R2, 0x1f, RZ ;  /* 0x0000001f02007819 */ /* 0x000fc800000006ff */
[----:B------:R-:W2:Y:S02]  /*2b70*/  SYNCS.PHASECHK.TRANS64 P0, [UR6+0x60], R0 ;  /* 0x00006000ff0075a7 */ /* 0x000ea40008001006 */
[----:B-12---:R-:W-:Y:S05]  /*2b80*/  @P0 EXIT ;  /* 0x000000000000094d */ /* 0x006fea0003800000 */
[----:B------:R-:W-:Y:S02]  /*2b90*/  SHF.L.U32 R2, R2, 0x1f, RZ ;  /* 0x0000001f02027819 */ /* 0x000fe400000006ff */
[----:B------:R-:W-:-:S07]  /*2ba0*/  MOV R0, UR6 ;  /* 0x0000000600007c02 */ /* 0x000fce0008000f00 */
.L_x_45:
[----:B-1----:R1:W2:Y:S02]  /*2bb0*/  SYNCS.PHASECHK.TRANS64.TRYWAIT P0, [R0+URZ+0x60], R2 ;  /* 0x00006002000075a7 */ /* 0x0022a400080011ff */
[----:B--2---:R-:W-:Y:S05]  /*2bc0*/  @!P0 NANOSLEEP.SYNCS 0x989680 ;  /* 0x009896800000895d */ /* 0x004fea0003900000 */
[----:B------:R-:W2:Y:S02]  /*2bd0*/  @!P0 SYNCS.PHASECHK.TRANS64 P0, [R0+URZ+0x60], R2 ;  /* 0x00006002000085a7 */ /* 0x000ea400080010ff */
[----:B--2---:R-:W-:Y:S05]  /*2be0*/  @P0 EXIT ;  /* 0x000000000000094d */ /* 0x004fea0003800000 */
[----:B------:R-:W-:Y:S05]  /*2bf0*/  BRA `(.L_x_45) ;  /* 0xfffffffc00ec7947 */ /* 0x000fea000383ffff */
.L_x_38:
[----:B------:R-:W-:-:S09]  /*2c00*/  UISETP.NE.AND UP0, UPT, UR18, URZ, UPT ;  /* 0x000000ff1200728c */ /* 0x000fd2000bf05270 */
[----:B------:R-:W-:Y:S05]  /*2c10*/  BRA.U UP0, `(.L_x_46) ;  /* 0x0000001100247547 */ /* 0x000fea000b800000 */
[----:B------:R-:W-:Y:S01]  /*2c20*/  UMOV UR4, 0x40 ;  /* 0x0000004000047882 */ /* 0x000fe20000000000 */
[----:B------:R-:W-:Y:S01]  /*2c30*/  NOP ;  /* 0x0000000000007918 */ /* 0x000fe20000000000 */
[----:B------:R-:W-:-:S03]  /*2c40*/  ULEA UR5, UR15, UR4, 0x18 ;  /* 0x000000040f057291 */ /* 0x000fc6000f8ec0ff */
[----:B------:R-:W-:Y:S02]  /*2c50*/  UMOV UR4, 0x400 ;  /* 0x0000040000047882 */ /* 0x000fe40000000000 */
[----:B------:R-:W-:-:S04]  /*2c60*/  ULEA UR15, UR15, UR4, 0x18 ;  /* 0x000000040f0f7291 */ /* 0x000fc8000f8ec0ff */
[----:B------:R-:W2:Y:S02]  /*2c70*/  LDS.U8 R0, [UR5+0x1c] ;  /* 0x00001c05ff007984 */ /* 0x000ea40008000000 */
[----:B--2---:R-:W-:-:S13]  /*2c80*/  ISETP.NE.AND P0, PT, R0, RZ, PT ;  /* 0x000000ff0000720c */ /* 0x004fda0003f05270 */
[----:B------:R-:W-:Y:S05]  /*2c90*/  @P0 BRA `(.L_x_47) ;  /* 0x0000000000580947 */ /* 0x000fea0003800000 */
[----:B------:R-:W-:-:S13]  /*2ca0*/  ELECT P0, URZ, PT ;  /* 0x0000000000ff782f */ /* 0x000fda0003800000 */
[----:B------:R-:W-:Y:S05]  /*2cb0*/  @!P0 BRA `(.L_x_48) ;  /* 0x0000000000608947 */ /* 0x000fea0003800000 */
[----:B------:R-:W-:Y:S01]  /*2cc0*/  UMOV UR4, 0x10 ;  /* 0x0000001000047882 */ /* 0x000fe20000000000 */
[----:B------:R-:W-:Y:S01]  /*2cd0*/  HFMA2 R0, -RZ, RZ, 0, 5.9604644775390625e-08 ;  /* 0x00000001ff007431 */ /* 0x000fe200000001ff */
[----:B------:R-:W-:-:S03]  /*2ce0*/  MOV R2, 0xffff ;  /* 0x0000ffff00027802 */ /* 0x000fc60000000f00 */
[----:B------:R-:W-:Y:S04]  /*2cf0*/  DEPBAR.LE SB2, 0x36 ;  /* 0x0000ad800000791a */ /* 0x000fe80000000000 */
[----:B------:R-:W2:Y:S02]  /*2d00*/  UTCATOMSWS.FIND_AND_SET.ALIGN UP0, UR4, UR4 ;  /* 0x00000004000475e3 */ /* 0x000ea40008000800 */
[----:B--2---:R-:W-:Y:S01]  /*2d10*/  MOV R3, UR4 ;  /* 0x0000000400037c02 */ /* 0x004fe20008000f00 */
[----:B------:R-:W-:Y:S06]  /*2d20*/  BRA.U UP0, `(.L_x_49) ;  /* 0x0000000100187547 */ /* 0x000fec000b800000 */
.L_x_50:
[----:B------:R-:W-:Y:S05]  /*2d30*/  NANOSLEEP 0x64 ;  /* 0x000000640000795d */ /* 0x000fea0003800000 */
[----:B------:R-:W-:-:S05]  /*2d40*/  UMOV UR4, 0x10 ;  /* 0x0000001000047882 */ /* 0x000fca0000000000 */
[----:B------:R-:W-:Y:S04]  /*2d50*/  DEPBAR.LE SB2, 0x36 ;  /* 0x0000ad800000791a */ /* 0x000fe80000000000 */
[----:B------:R-:W2:Y:S02]  /*2d60*/  UTCATOMSWS.FIND_AND_SET.ALIGN UP0, UR4, UR4 ;  /* 0x00000004000475e3 */ /* 0x000ea40008000800 */
[----:B--2---:R-:W-:Y:S01]  /*2d70*/  MOV R3, UR4 ;  /* 0x0000000400037c02 */ /* 0x004fe20008000f00 */
[----:B------:R-:W-:Y:S05]  /*2d80*/  BRA.U !UP0, `(.L_x_50) ;  /* 0xfffffffd08e87547 */ /* 0x000fea000b83ffff */
.L_x_49:
[-C--:B------:R-:W-:Y:S02]  /*2d90*/  SHF.L.U32 R2, R2, R3.reuse, RZ ;  /* 0x0000000302027219 */ /* 0x080fe400000006ff */
[----:B------:R-:W-:Y:S01]  /*2da0*/  SHF.L.U32 R0, R0, R3, RZ ;  /* 0x0000000300007219 */ /* 0x000fe200000006ff */
[----:B------:R-:W-:Y:S02]  /*2db0*/  IMAD.SHL.U32 R3, R3, 0x20, RZ ;  /* 0x0000002003037824 */ /* 0x000fe400078e00ff */
[----:B------:R2:W-:Y:S04]  /*2dc0*/  ATOMS.OR RZ, [UR5+0x14], R2 ;  /* 0x00001402ffff798c */ /* 0x0005e8000b000005 */
[----:B------:R2:W-:Y:S04]  /*2dd0*/  ATOMS.OR RZ, [UR5+0x18], R0 ;  /* 0x00001800ffff798c */ /* 0x0005e8000b000005 */
[----:B------:R2:W-:Y:S01]  /*2de0*/  STS [UR15+0x100], R3 ;  /* 0x00010003ff007988 */ /* 0x0005e2000800080f */
[----:B------:R-:W-:Y:S05]  /*2df0*/  BRA `(.L_x_48) ;  /* 0x0000000000107947 */ /* 0x000fea0003800000 */
.L_x_47:
[----:B------:R-:W-:Y:S02]  /*2e00*/  MOV R0, 0xffffffff ;  /* 0xffffffff00007802 */ /* 0x000fe40000000f00 */
[----:B------:R-:W-:-:S03]  /*2e10*/  MOV R2, 0x2e40 ;  /* 0x00002e4000027802 */ /* 0x000fc60000000f00 */
[----:B------:R2:W-:Y:S04]  /*2e20*/  STS [UR15+0x100], R0 ;  /* 0x00010000ff007988 */ /* 0x0005e8000800080f */
[----:B-12--5:R-:W-:Y:S05]  /*2e30*/  CALL.REL.NOINC `($__internal_1_$__cuda_sm10x_tcgen05_guardrail_trap_phase_invalid_during_alloc) ;  /* 0x00000064009c7944 */ /* 0x026fea0003c00000 */
.L_x_48:
[----:B------:R-:W-:Y:S05]  /*2e40*/  WARPSYNC.ALL ;  /* 0x0000000000007948 */ /* 0x000fea0003800000 */
[----:B------:R-:W3:Y:S01]  /*2e50*/  S2UR UR4, SR_CgaCtaId ;  /* 0x00000000000479c3 */ /* 0x000ee20000008800 */
[----:B------:R-:W-:Y:S01]  /*2e60*/  UMOV UR43, 0x400 ;  /* 0x00000400002b7882 */ /* 0x000fe20000000000 */
[----:B------:R-:W-:-:S06]  /*2e70*/  NOP ;  /* 0x0000000000007918 */ /* 0x000fcc0000000000 */
[----:B------:R-:W-:Y:S06]  /*2e80*/  BAR.ARV 0x6, 0xa0 ;  /* 0x0182800000007b1d */ /* 0x000fec0000002000 */
[----:B------:R-:W4:Y:S01]  /*2e90*/  LDCU UR6, c[0x0][0x38c] ;  /* 0x00007180ff0677ac */ /* 0x000f220008000800 */
[----:B------:R-:W-:Y:S01]  /*2ea0*/  IMAD.MOV.U32 R11, RZ, RZ, 0x1 ;  /* 0x00000001ff0b7424 */ /* 0x000fe200078e00ff */
[----:B------:R-:W-:Y:S01]  /*2eb0*/  CS2R R8, SRZ ;  /* 0x0000000000087805 */ /* 0x000fe2000001ff00 */
[----:B------:R-:W-:Y:S01]  /*2ec0*/  IMAD.MOV.U32 R10, RZ, RZ, RZ ;  /* 0x000000ffff0a7224 */ /* 0x000fe200078e00ff */
[----:B------:R-:W-:Y:S01]  /*2ed0*/  UMOV UR46, URZ ;  /* 0x000000ff002e7c82 */ /* 0x000fe20008000000 */
[----:B------:R-:W-:Y:S01]  /*2ee0*/  UMOV UR39, URZ ;  /* 0x000000ff00277c82 */ /* 0x000fe20008000000 */
[----:B------:R-:W-:Y:S01]  /*2ef0*/  UMOV UR62, 0x0 ;  /* 0x00000000003e7882 */ /* 0x000fe20000000000 */
[----:B------:R-:W-:Y:S01]  /*2f00*/  UMOV UR63, 0x81c0490 ;  /* 0x081c0490003f7882 */ /* 0x000fe20000000000 */
[----:B------:R-:W-:Y:S01]  /*2f10*/  UMOV UR60, 0x0 ;  /* 0x00000000003c7882 */ /* 0x000fe20000000000 */
[----:B------:R-:W-:Y:S01]  /*2f20*/  UMOV UR61, 0x81c0490 ;  /* 0x081c0490003d7882 */ /* 0x000fe20000000000 */
[----:B---3--:R-:W-:Y:S01]  /*2f30*/  ULEA UR43, UR4, UR43, 0x18 ;  /* 0x0000002b042b7291 */ /* 0x008fe2000f8ec0ff */
[----:B------:R-:W3:Y:S03]  /*2f40*/  LDCU UR4, c[0x0][0x38c] ;  /* 0x00007180ff0477ac */ /* 0x000ee60008000800 */
[----:B------:R-:W-:Y:S01]  /*2f50*/  UIADD3 UR5, UPT, UPT, UR43, 0xe300, URZ ;  /* 0x0000e3002b057890 */ /* 0x000fe2000fffe0ff */
[----:B------:R-:W-:-:S04]  /*2f60*/  UMOV UR58, 0x0 ;  /* 0x00000000003a7882 */ /* 0x000fc80000000000 */
[----:B--2---:R-:W2:Y:S01]  /*2f70*/  LDS R0, [UR43+0x100] ;  /* 0x0001002bff007984 */ /* 0x004ea20008000800 */
[----:B------:R-:W-:Y:S01]  /*2f80*/  USHF.R.U32.HI UR5, URZ, 0x4, UR5 ;  /* 0x00000004ff057899 */ /* 0x000fe20008011605 */
[----:B------:R-:W-:Y:S01]  /*2f90*/  UMOV UR59, 0x81c0490 ;  /* 0x081c0490003b7882 */ /* 0x000fe20000000000 */
[----:B------:R-:W-:Y:S02]  /*2fa0*/  UMOV UR56, 0x0 ;  /* 0x0000000000387882 */ /* 0x000fe40000000000 */
[----:B------:R-:W-:Y:S01]  /*2fb0*/  ULOP3.LUT UR5, UR5, 0x3fff, URZ, 0xc0, !UPT ;  /* 0x00003fff05057892 */ /* 0x000fe2000f8ec0ff */
[----:B------:R-:W-:Y:S01]  /*2fc0*/  UMOV UR57, 0x81c0490 ;  /* 0x081c049000397882 */ /* 0x000fe20000000000 */
[----:B------:R-:W-:Y:S01]  /*2fd0*/  UMOV UR54, 0x0 ;  /* 0x0000000000367882 */ /* 0x000fe20000000000 */
[----:B------:R-:W-:Y:S01]  /*2fe0*/  UMOV UR55, 0x81c0490 ;  /* 0x081c049000377882 */ /* 0x000fe20000000000 */
[----:B------:R-:W-:Y:S01]  /*2ff0*/  UMOV UR52, 0x0 ;  /* 0x0000000000347882 */ /* 0x000fe20000000000 */
[----:B---3--:R-:W-:Y:S01]  /*3000*/  UIADD3 UR4, UPT, UPT, UR4, 0x7f, URZ ;  /* 0x0000007f04047890 */ /* 0x008fe2000fffe0ff */
[----:B------:R-:W-:Y:S01]  /*3010*/  UMOV UR53, 0x81c0490 ;  /* 0x081c049000357882 */ /* 0x000fe20000000000 */
[----:B------:R-:W-:-:S02]  /*3020*/  ULOP3.LUT UR44, UR5, 0x10000, URZ, 0xfc, !UPT ;  /* 0x00010000052c7892 */ /* 0x000fc4000f8efcff */
[----:B------:R-:W-:Y:S02]  /*3030*/  USHF.R.S32.HI UR47, URZ, 0x1f, UR4 ;  /* 0x0000001fff2f7899 */ /* 0x000fe40008011404 */
[----:B----4-:R-:W-:Y:S02]  /*3040*/  UISETP.GE.AND UP4, UPT, UR6, 0x1, UPT ;  /* 0x000000010600788c */ /* 0x010fe4000bf86270 */
[----:B------:R-:W-:Y:S02]  /*3050*/  ULEA.HI UR47, UR47, UR4, URZ, 0x7 ;  /* 0x000000042f2f7291 */ /* 0x000fe4000f8f38ff */
[----:B------:R-:W-:Y:S02]  /*3060*/  UIADD3 UR4, UPT, UPT, UR43, 0x1e300, URZ ;  /* 0x0001e3002b047890 */ /* 0x000fe4000fffe0ff */
[----:B------:R-:W-:Y:S02]  /*3070*/  USHF.R.S32.HI UR47, URZ, 0x7, UR47 ;  /* 0x00000007ff2f7899 */ /* 0x000fe4000801142f */
[----:B------:R-:W-:-:S02]  /*3080*/  USHF.R.U32.HI UR4, URZ, 0x4, UR4 ;  /* 0x00000004ff047899 */ /* 0x000fc40008011604 */
[----:B------:R-:W-:Y:S02]  /*3090*/  UISETP.LT.AND UP0, UPT, UR47, 0x1, UPT ;  /* 0x000000012f00788c */ /* 0x000fe4000bf01270 */
[----:B------:R-:W-:Y:S02]  /*30a0*/  ULOP3.LUT UR4, UR4, 0x3fff, URZ, 0xc0, !UPT ;  /* 0x00003fff04047892 */ /* 0x000fe4000f8ec0ff */
[----:B------:R-:W-:Y:S02]  /*30b0*/  USEL UR64, UR47, 0x1, !UP0 ;  /* 0x000000012f407887 */ /* 0x000fe4000c000000 */
[----:B------:R-:W-:Y:S02]  /*30c0*/  ULOP3.LUT UR4, UR4, 0x10000, URZ, 0xfc, !UPT ;  /* 0x0001000004047892 */ /* 0x000fe4000f8efcff */
[----:B------:R-:W-:Y:S01]  /*30d0*/  UIADD3 UR64, UPT, UPT, -UR64, URZ, URZ ;  /* 0x000000ff40407290 */ /* 0x000fe2000fffe1ff */
[----:B------:R-:W-:Y:S01]  /*30e0*/  UMOV UR50, 0x0 ;  /* 0x0000000000327882 */ /* 0x000fe20000000000 */
[----:B------:R-:W-:Y:S01]  /*30f0*/  UMOV UR51, 0x81c0490 ;  /* 0x081c049000337882 */ /* 0x000fe20000000000 */
[----:B--2---:R-:W-:Y:S01]  /*3100*/  R2UR UR65, R0 ;  /* 0x00000000004172ca */ /* 0x004fe200000e0000 */
[----:B------:R-:W-:Y:S01]  /*3110*/  UMOV UR48, 0x0 ;  /* 0x0000000000307882 */ /* 0x000fe20000000000 */
[----:B------:R-:W-:-:S13]  /*3120*/  UMOV UR49, 0x81c0490 ;  /* 0x081c049000317882 */ /* 0x000fda0000000000 */
.L_x_57:
[----:B------:R-:W-:Y:S02]  /*3130*/  LEA R0, R10, UR43, 0x3 ;  /* 0x0000002b0a007c11 */ /* 0x000fe4000f8e18ff */
[----:B------:R-:W-:Y:S02]  /*3140*/  SHF.L.U32 R2, R9, 0x1f, RZ ;  /* 0x0000001f09027819 */ /* 0x000fe400000006ff */
[----:B------:R-:W-:Y:S01]  /*3150*/  PLOP3.LUT P0, PT, PT, PT, UP4, 0x80, 0x8 ;  /* 0x000000000008781c */ /* 0x000fe20003f0f048 */
[----:B------:R-:W-:Y:S01]  /*3160*/  VIADD R3, R0, 0x60 ;  /* 0x0000006000037836 */ /* 0x000fe20000000000 */
[----:B--2---:R-:W2:Y:S02]  /*3170*/  SYNCS.PHASECHK.TRANS64.TRYWAIT P1, [R0+URZ+0x50], R2 ;  /* 0x00005002000075a7 */ /* 0x004ea400080211ff */
[----:B--2---:R-:W-:Y:S09]  /*3180*/  @!P1 BRA `(.L_x_51) ;  /* 0x0000005c007c9947 */ /* 0x004ff20003800000 */
.L_x_117:
[----:B------:R-:W-:Y:S01]  /*3190*/  LEA R4, R10, UR43, 0x4 ;  /* 0x0000002b0a047c11 */ /* 0x000fe2000f8e20ff */
[----:B------:R-:W-:Y:S01]  /*31a0*/  @UP4 ULEA UR5, UR39, UR43, 0x3 ;  /* 0x0000002b27054291 */ /* 0x000fe2000f8e18ff */
[----:B------:R-:W-:Y:S01]  /*31b0*/  PLOP3.LUT P1, PT, PT, PT, PT, 0x80, 0x8 ;  /* 0x000000000008781c */ /* 0x000fe20003f2f070 */
[----:B------:R-:W-:Y:S01]  /*31c0*/  ULEA UR45, UR46, UR43, 0x3 ;  /* 0x0000002b2e2d7291 */ /* 0x000fe2000f8e18ff */
[----:B------:R-:W-:Y:S01]  /*31d0*/  PRMT R3, RZ, 0x654, R3 ;  /* 0x00000654ff037816 */ /* 0x000fe20000000003 */
[----:B------:R-:W-:Y:S01]  /*31e0*/  UIMAD UR38, UR46, 0x70, UR65 ;  /* 0x000000702e2678a4 */ /* 0x000fe2000f8e0241 */
[----:B------:R-:W3:Y:S01]  /*31f0*/  LDS.128 R4, [R4+0xe0] ;  /* 0x0000e00004047984 */ /* 0x000ee20000000c00 */
[----:B--2---:R-:W-:Y:S02]  /*3200*/  @P0 SHF.L.U32 R2, R8, 0x1f, RZ ;  /* 0x0000001f08020819 */ /* 0x004fe400000006ff */
[----:B------:R-:W-:Y:S01]  /*3210*/  SHF.L.U32 R0, R11, 0x1f, RZ ;  /* 0x0000001f0b007819 */ /* 0x000fe200000006ff */
[----:B------:R-:W-:Y:S01]  /*3220*/  @!PT LDS RZ, [RZ] ;  /* 0x00000000fffff984 */ /* 0x000fe20000000800 */
[----:B------:R-:W-:Y:S01]  /*3230*/  @!PT LDS RZ, [RZ] ;  /* 0x00000000fffff984 */ /* 0x000fe20000000800 */
[----:B------:R-:W-:Y:S01]  /*3240*/  @!PT LDS RZ, [RZ] ;  /* 0x00000000fffff984 */ /* 0x000fe20000000800 */
[----:B------:R-:W-:Y:S01]  /*3250*/  @!PT LDS RZ, [RZ] ;  /* 0x00000000fffff984 */ /* 0x000fe20000000800 */
[----:B------:R2:W-:Y:S06]  /*3260*/  MEMBAR.ALL.CTA ;  /* 0x0000000000007992 */ /* 0x0005ec0000008000 */
[----:B--2---:R-:W2:Y:S02]  /*3270*/  FENCE.VIEW.ASYNC.S ;  /* 0x00000000000073c6 */ /* 0x004ea40000000000 */
[----:B--2---:R2:W-:Y:S01]  /*3280*/  SYNCS.ARRIVE.TRANS64.RED.A1T0 RZ, [R3+URZ], RZ ;  /* 0x000000ff03ff79a7 */ /* 0x0045e200081004ff */
[----:B------:R2:W4:Y:S01]  /*3290*/  @P0 SYNCS.PHASECHK.TRANS64.TRYWAIT P1, [UR5], R2 ;  /* 0x00000002ff0005a7 */ /* 0x0005220008021105 */
[----:B------:R-:W1:Y:S02]  /*32a0*/  SYNCS.PHASECHK.TRANS64.TRYWAIT P0, [UR45+0x90], R0 ;  /* 0x00009000ff0075a7 */ /* 0x000e64000800112d */
[----:B-1234-:R-:W-:Y:S05]  /*32b0*/  @!P0 BRA `(.L_x_52) ;  /* 0x0000005c00448947 */ /* 0x01efea0003800000 */
.L_x_119:
[----:B------:R-:W-:Y:S01]  /*32c0*/  IADD3 R10, PT, PT, R10, 0x1, RZ ;  /* 0x000000010a0a7810 */ /* 0x000fe20007ffe0ff */
[----:B------:R-:W-:Y:S06]  /*32d0*/  BRA.U !UP4, `(.L_x_53) ;  /* 0x000000050c107547 */ /* 0x000fec000b800000 */
[----:B------:R-:W-:Y:S01]  /*32e0*/  UPLOP3.LUT UP2, UPT, UPT, UPT, UPT, 0x40, 0x4 ;  /* 0x000000000004789c */ /* 0x000fe20003f4e870 */
[----:B------:R-:W-:Y:S01]  /*32f0*/  UMOV UR41, UR64 ;  /* 0x0000004000297c82 */ /* 0x000fe20008000000 */
[----:B------:R-:W-:Y:S01]  /*3300*/  UMOV UR40, UR47 ;  /* 0x0000002f00287c82 */ /* 0x000fe20008000000 */
[----:B------:R-:W-:-:S08]  /*3310*/  UMOV UR5, UR39 ;  /* 0x0000002700057c82 */ /* 0x000fd00008000000 */
.L_x_56:
[----:B------:R-:W-:Y:S02]  /*3320*/  UIADD3 UR41, UPT, UPT, UR41, 0x1, URZ ;  /* 0x0000000129297890 */ /* 0x000fe4000fffe0ff */
[----:B--2---:R-:W-:Y:S02]  /*3330*/  ULEA UR7, UR5, UR43, 0x3 ;  /* 0x0000002b05077291 */ /* 0x004fe4000f8e18ff */
[----:B------:R-:W-:Y:S01]  /*3340*/  UISETP.NE.AND UP3, UPT, UR41, URZ, UPT ;  /* 0x000000ff2900728c */ /* 0x000fe2000bf65270 */
[----:B---3--:R-:W-:Y:S10]  /*3350*/  @P1 BRA `(.L_x_54) ;  /* 0x00000000000c1947 */ /* 0x008ff40003800000 */
[----:B-1----:R-:W-:Y:S04]  /*3360*/  SHF.L.U32 R2, R8, 0x1f, RZ ;  /* 0x0000001f08027819 */ /* 0x002fe800000006ff */
[----:B------:R-:W1:Y:S02]  /*3370*/  SYNCS.PHASECHK.TRANS64.TRYWAIT P0, [UR7], R2 ;  /* 0x00000002ff0075a7 */ /* 0x000e640008001107 */
[----:B-1----:R-:W-:Y:S05]  /*3380*/  @!P0 BRA `(.L_x_55) ;  /* 0x0000005c00288947 */ /* 0x002fea0003800000 */
.L_x_54:
[----:B------:R-:W-:Y:S01]  /*3390*/  UISETP.NE.AND UP0, UPT, UR40, 0x1, UPT ;  /* 0x000000012800788c */ /* 0x000fe2000bf05270 */
[----:B------:R-:W-:Y:S01]  /*33a0*/  PLOP3.LUT P1, PT, PT, PT, PT, 0x80, 0x8 ;  /* 0x000000000008781c */ /* 0x000fe20003f2f070 */
[----:B------:R-:W-:Y:S02]  /*33b0*/  UIADD3 UR6, UPT, UPT, UR5, 0x1, URZ ;  /* 0x0000000105067890 */ /* 0x000fe4000fffe0ff */
[----:B------:R-:W-:Y:S02]  /*33c0*/  UIADD3 UR42, UPT, UPT, UR7, 0x10, URZ ;  /* 0x00000010072a7890 */ /* 0x000fe4000fffe0ff */
[----:B------:R-:W-:Y:S01]  /*33d0*/  UISETP.NE.AND UP1, UPT, UR6, 0x2, UPT ;  /* 0x000000020600788c */ /* 0x000fe2000bf25270 */
[----:B------:R-:W-:Y:S01]  /*33e0*/  PLOP3.LUT P0, PT, PT, PT, UP0, 0x80, 0x8 ;  /* 0x000000000008781c */ /* 0x000fe20003f0f008 */
[----:B------:R-:W-:Y:S02]  /*33f0*/  UIADD3 UR40, UPT, UPT, UR40, -0x1, URZ ;  /* 0xffffffff28287890 */ /* 0x000fe4000fffe0ff */
[----:B------:R-:W-:Y:S02]  /*3400*/  USEL UR8, URZ, 0x1, UP1 ;  /* 0x00000001ff087887 */ /* 0x000fe40008800000 */
[----:B------:R-:W-:Y:S01]  /*3410*/  USEL UR39, UR6, URZ, UP1 ;  /* 0x000000ff06277287 */ /* 0x000fe20008800000 */
[----:B------:R-:W-:Y:S01]  /*3420*/  UMOV UR7, 0x40004040 ;  /* 0x4000404000077882 */ /* 0x000fe20000000000 */
[----:B------:R-:W-:Y:S02]  /*3430*/  UMOV UR9, 0x40004040 ;  /* 0x4000404000097882 */ /* 0x000fe40000000000 */
[----:B------:R-:W-:Y:S01]  /*3440*/  @UP0 ULEA UR6, UR39, UR43, 0x3 ;  /* 0x0000002b27060291 */ /* 0x000fe2000f8e18ff */
[----:B------:R-:W-:Y:S01]  /*3450*/  LOP3.LUT R8, R8, UR8, RZ, 0x3c, !PT ;  /* 0x0000000808087c12 */ /* 0x000fe2000f8e3cff */
[----:B------:R-:W-:Y:S01]  /*3460*/  ULEA UR8, UR5, UR44, 0xb ;  /* 0x0000002c05087291 */ /* 0x000fe2000f8e58ff */
[----:B------:R-:W-:Y:S02]  /*3470*/  UMOV UR37, 0x40004040 ;  /* 0x4000404000257882 */ /* 0x000fe40000000000 */
[----:B-1----:R-:W-:Y:S01]  /*3480*/  @P0 SHF.L.U32 R0, R8, 0x1f, RZ ;  /* 0x0000001f08000819 */ /* 0x002fe200000006ff */
[----:B------:R-:W-:Y:S02]  /*3490*/  UIADD3 UR34, UPT, UPT, UR8, 0x2, URZ ;  /* 0x0000000208227890 */ /* 0x000fe4000fffe0ff */
[----:B------:R-:W-:Y:S01]  /*34a0*/  UIADD3 UR30, UPT, UPT, UR8, 0x4, URZ ;  /* 0x00000004081e7890 */ /* 0x000fe2000fffe0ff */
[----:B------:R2:W3:Y:S01]  /*34b0*/  @P0 SYNCS.PHASECHK.TRANS64.TRYWAIT P1, [UR6], R0 ;  /* 0x00000000ff0005a7 */ /* 0x0004e20008021106 */
[----:B------:R-:W-:Y:S02]  /*34c0*/  UIMAD UR6, UR5, 0x700, UR4 ;  /* 0x00000700050678a4 */ /* 0x000fe4000f8e0204 */
[----:B------:R-:W-:Y:S02]  /*34d0*/  UIADD3 UR26, UPT, UPT, UR8, 0x6, URZ ;  /* 0x00000006081a7890 */ /* 0x000fe4000fffe0ff */
[----:B------:R-:W-:Y:S02]  /*34e0*/  UIADD3 UR36, UPT, UPT, UR6, 0x2, URZ ;  /* 0x0000000206247890 */ /* 0x000fe4000fffe0ff */
[----:B------:R-:W-:Y:S02]  /*34f0*/  UIADD3 UR32, UPT, UPT, UR6, 0x4, URZ ;  /* 0x0000000406207890 */ /* 0x000fe4000fffe0ff */
[----:B------:R-:W-:Y:S01]  /*3500*/  UIADD3 UR28, UPT, UPT, UR6, 0x6, URZ ;  /* 0x00000006061c7890 */ /* 0x000fe2000fffe0ff */
[----:B------:R2:W-:Y:S01]  /*3510*/  UTCHMMA gdesc[UR8], gdesc[UR6], tmem[UR38], tmem[UR62], idesc[UR63], UP2 ;  /* 0x00ff3e06080075ea */ /* 0x0005e20009000026 */
[----:B------:R-:W-:Y:S02]  /*3520*/  UIADD3 UR24, UPT, UPT, UR6, 0x380, URZ ;  /* 0x0000038006187890 */ /* 0x000fe4000fffe0ff */
[----:B------:R-:W-:Y:S02]  /*3530*/  UIADD3 UR22, UPT, UPT, UR8, 0x400, URZ ;  /* 0x0000040008167890 */ /* 0x000fe4000fffe0ff */
[----:B------:R-:W-:Y:S02]  /*3540*/  UIADD3 UR20, UPT, UPT, UR6, 0x382, URZ ;  /* 0x0000038206147890 */ /* 0x000fe4000fffe0ff */
[----:B------:R-:W-:Y:S02]  /*3550*/  UIADD3 UR18, UPT, UPT, UR8, 0x402, URZ ;  /* 0x0000040208127890 */ /* 0x000fe4000fffe0ff */
[----:B------:R-:W-:Y:S02]  /*3560*/  UIADD3 UR16, UPT, UPT, UR6, 0x384, URZ ;  /* 0x0000038406107890 */ /* 0x000fe4000fffe0ff */
[----:B------:R-:W-:Y:S02]  /*3570*/  UIADD3 UR14, UPT, UPT, UR8, 0x404, URZ ;  /* 0x00000404080e7890 */ /* 0x000fe4000fffe0ff */
[----:B------:R-:W-:Y:S02]  /*3580*/  UIADD3 UR12, UPT, UPT, UR6, 0x386, URZ ;  /* 0x00000386060c7890 */ /* 0x000fe4000fffe0ff */
[----:B------:R-:W-:Y:S02]  /*3590*/  UIADD3 UR10, UPT, UPT, UR8, 0x406, URZ ;  /* 0x00000406080a7890 */ /* 0x000fe4000fffe0ff */
[----:B------:R-:W-:Y:S01]  /*35a0*/  UPLOP3.LUT UP2, UPT, UPT, UPT, UPT, 0x80, 0x8 ;  /* 0x000000000008789c */ /* 0x000fe20003f4f070 */
[----:B------:R-:W-:Y:S01]  /*35b0*/  UMOV UR35, 0x40004040 ;  /* 0x4000404000237882 */ /* 0x000fe20000000000 */
[----:B------:R-:W-:Y:S01]  /*35c0*/  UMOV UR33, 0x40004040 ;  /* 0x4000404000217882 */ /* 0x000fe20000000000 */
[----:B------:R2:W-:Y:S01]  /*35d0*/  UTCHMMA gdesc[UR34], gdesc[UR36], tmem[UR38], tmem[UR60], idesc[UR61], UPT ;  /* 0x00ff3c24220075ea */ /* 0x0005e2000b800026 */
        /* <DEDUP_REMOVED lines=14> */
[----:B------:R-:W-:Y:S01]  /*36c0*/  UMOV UR11, 0x40004040 ;  /* 0x40004040000b7882 */ /* 0x000fe20000000000 */
[----:B------:R2:W-:Y:S01]  /*36d0*/  UTCHMMA gdesc[UR14], gdesc[UR16], tmem[UR38], tmem[UR50], idesc[UR51], UPT ;  /* 0x00ff32100e0075ea */ /* 0x0005e2000b800026 */
[----:B------:R2:W-:Y:S01]  /*36e0*/  UTCHMMA gdesc[UR10], gdesc[UR12], tmem[UR38], tmem[UR48], idesc[UR49], UPT ;  /* 0x00ff300c0a0075ea */ /* 0x0005e2000b800026 */
[----:B------:R2:W-:Y:S01]  /*36f0*/  UTCBAR [UR42], URZ ;  /* 0x000000ff2a0073e9 */ /* 0x0005e200080000ff */
[----:B------:R-:W-:Y:S01]  /*3700*/  UMOV UR5, UR39 ;  /* 0x0000002700057c82 */ /* 0x000fe20008000000 */
[----:B------:R-:W-:Y:S05]  /*3710*/  BRA.U UP3, `(.L_x_56) ;  /* 0xfffffffd03007547 */ /* 0x000fea000b83ffff */
.L_x_53:
[----:B------:R-:W-:Y:S01]  /*3720*/  UIADD3 UR5, UPT, UPT, UR46, 0x1, URZ ;  /* 0x000000012e057890 */ /* 0x000fe2000fffe0ff */
[----:B------:R-:W-:Y:S01]  /*3730*/  LOP3.LUT P0, RZ, R6, 0x1, RZ, 0xc0, !PT ;  /* 0x0000000106ff7812 */ /* 0x000fe2000780c0ff */
[----:B--2---:R-:W-:Y:S01]  /*3740*/  UIADD3 UR6, UPT, UPT, UR45, 0x70, URZ ;  /* 0x000000702d067890 */ /* 0x004fe2000fffe0ff */
[----:B---3--:R-:W-:Y:S01]  /*3750*/  ISETP.NE.AND P1, PT, R10, 0x2, PT ;  /* 0x000000020a00780c */ /* 0x008fe20003f25270 */
[----:B------:R-:W-:-:S03]  /*3760*/  UISETP.NE.AND UP0, UPT, UR5, 0x4, UPT ;  /* 0x000000040500788c */ /* 0x000fc6000bf05270 */
[----:B-1----:R-:W-:Y:S01]  /*3770*/  SEL R0, RZ, 0x1, P1 ;  /* 0x00000001ff007807 */ /* 0x002fe20000800000 */
[----:B------:R-:W-:Y:S01]  /*3780*/  USEL UR7, URZ, 0x1, UP0 ;  /* 0x00000001ff077887 */ /* 0x000fe20008000000 */
[----:B------:R-:W-:Y:S01]  /*3790*/  SEL R10, R10, RZ, P1 ;  /* 0x000000ff0a0a7207 */ /* 0x000fe20000800000 */
[----:B------:R-:W-:Y:S01]  /*37a0*/  USEL UR46, UR5, URZ, UP0 ;  /* 0x000000ff052e7287 */ /* 0x000fe20008000000 */
[----:B------:R2:W-:Y:S01]  /*37b0*/  UTCBAR [UR6], URZ ;  /* 0x000000ff060073e9 */ /* 0x0005e200080000ff */
[----:B------:R-:W-:Y:S02]  /*37c0*/  LOP3.LUT R9, R9, R0, RZ, 0x3c, !PT ;  /* 0x0000000009097212 */ /* 0x000fe400078e3cff */
[----:B------:R-:W-:Y:S01]  /*37d0*/  LOP3.LUT R11, R11, UR7, RZ, 0x3c, !PT ;  /* 0x000000070b0b7c12 */ /* 0x000fe2000f8e3cff */
[----:B------:R-:W-:Y:S07]  /*37e0*/  @P0 BRA `(.L_x_57) ;  /* 0xfffffff800500947 */ /* 0x000fee000383ffff */
[----:B------:R-:W1:Y:S01]  /*37f0*/  S2UR UR8, SR_CgaCtaId ;  /* 0x00000000000879c3 */ /* 0x000e620000008800 */
[----:B------:R-:W-:Y:S01]  /*3800*/  ELECT P0, URZ, PT ;  /* 0x0000000000ff782f */ /* 0x000fe20003800000 */
[----:B------:R-:W-:Y:S01]  /*3810*/  IMAD.MOV.U32 R0, RZ, RZ, 0x1 ;  /* 0x00000001ff007424 */ /* 0x000fe200078e00ff */
[----:B------:R-:W-:Y:S01]  /*3820*/  UIADD3 UR43, UPT, UPT, UR43, 0x90, URZ ;  /* 0x000000902b2b7890 */ /* 0x000fe2000fffe0ff */
[----:B------:R-:W-:Y:S01]  /*3830*/  SHF.L.U32 R2, R11, 0x1f, RZ ;  /* 0x0000001f0b027819 */ /* 0x000fe200000006ff */
[----:B------:R-:W-:-:S03]  /*3840*/  UMOV UR4, 0x40 ;  /* 0x0000004000047882 */ /* 0x000fc60000000000 */
[----:B------:R-:W-:Y:S01]  /*3850*/  UVIRTCOUNT.DEALLOC.SMPOOL 0x80 ;  /* 0x000000800000784c */ /* 0x000fe20000000000 */
[----:B-1----:R-:W-:Y:S02]  /*3860*/  ULEA UR8, UR8, UR4, 0x18 ;  /* 0x0000000408087291 */ /* 0x002fe4000f8ec0ff */
[----:B------:R-:W-:-:S07]  /*3870*/  ULEA UR4, UR46, UR43, 0x3 ;  /* 0x0000002b2e047291 */ /* 0x000fce000f8e18ff */
[----:B------:R1:W-:Y:S02]  /*3880*/  @P0 STS.U8 [UR8+0x1c], R0 ;  /* 0x00001c00ff000988 */ /* 0x0003e40008000008 */
[----:B------:R-:W3:Y:S02]  /*3890*/  SYNCS.PHASECHK.TRANS64.TRYWAIT P0, [UR4], R2 ;  /* 0x00000002ff0075a7 */ /* 0x000ee40008001104 */
[----:B-1-3--:R-:W-:Y:S05]  /*38a0*/  @!P0 BRA `(.L_x_58) ;  /* 0x0000005400f88947 */ /* 0x00afea0003800000 */
.L_x_122:
[----:B------:R-:W-:-:S04]  /*38b0*/  UIADD3 UR4, UPT, UPT, UR46, 0x1, URZ ;  /* 0x000000012e047890 */ /* 0x000fc8000fffe0ff */
[----:B------:R-:W-:-:S04]  /*38c0*/  UISETP.NE.AND UP0, UPT, UR4, 0x4, UPT ;  /* 0x000000040400788c */ /* 0x000fc8000bf05270 */
[----:B--2---:R-:W-:Y:S02]  /*38d0*/  USEL UR6, URZ, 0x1, UP0 ;  /* 0x00000001ff067887 */ /* 0x004fe40008000000 */
[----:B------:R-:W-:-:S04]  /*38e0*/  USEL UR4, UR4, URZ, UP0 ;  /* 0x000000ff04047287 */ /* 0x000fc80008000000 */
[----:B------:R-:W-:Y:S01]  /*38f0*/  ULEA UR5, UR4, UR43, 0x3 ;  /* 0x0000002b04057291 */ /* 0x000fe2000f8e18ff */
[----:B-1----:R-:W-:-:S04]  /*3900*/  LOP3.LUT R2, R11, UR6, RZ, 0x3c, !PT ;  /* 0x000000060b027c12 */ /* 0x002fc8000f8e3cff */
[----:B------:R-:W-:-:S04]  /*3910*/  SHF.L.U32 R3, R2, 0x1f, RZ ;  /* 0x0000001f02037819 */ /* 0x000fc800000006ff */
[----:B------:R-:W1:Y:S02]  /*3920*/  SYNCS.PHASECHK.TRANS64.TRYWAIT P0, [UR5], R3 ;  /* 0x00000003ff0075a7 */ /* 0x000e640008001105 */
[----:B-1----:R-:W-:Y:S05]  /*3930*/  @!P0 BRA `(.L_x_59) ;  /* 0x0000005400ec8947 */ /* 0x002fea0003800000 */
.L_x_124:
[----:B------:R-:W-:-:S04]  /*3940*/  UIADD3 UR4, UPT, UPT, UR4, 0x1, URZ ;  /* 0x0000000104047890 */ /* 0x000fc8000fffe0ff */
[----:B------:R-:W-:-:S04]  /*3950*/  UISETP.NE.AND UP0, UPT, UR4, 0x4, UPT ;  /* 0x000000040400788c */ /* 0x000fc8000bf05270 */
[----:B------:R-:W-:Y:S02]  /*3960*/  USEL UR6, URZ, 0x1, UP0 ;  /* 0x00000001ff067887 */ /* 0x000fe40008000000 */
[----:B------:R-:W-:-:S04]  /*3970*/  USEL UR4, UR4, URZ, UP0 ;  /* 0x000000ff04047287 */ /* 0x000fc80008000000 */
[----:B------:R-:W-:Y:S01]  /*3980*/  ULEA UR5, UR4, UR43, 0x3 ;  /* 0x0000002b04057291 */ /* 0x000fe2000f8e18ff */
[----:B------:R-:W-:-:S04]  /*3990*/  LOP3.LUT R2, R2, UR6, RZ, 0x3c, !PT ;  /* 0x0000000602027c12 */ /* 0x000fc8000f8e3cff */
[----:B-1----:R-:W-:-:S04]  /*39a0*/  SHF.L.U32 R3, R2, 0x1f, RZ ;  /* 0x0000001f02037819 */ /* 0x002fc800000006ff */
[----:B------:R-:W1:Y:S02]  /*39b0*/  SYNCS.PHASECHK.TRANS64.TRYWAIT P0, [UR5], R3 ;  /* 0x00000003ff0075a7 */ /* 0x000e640008001105 */
[----:B-1----:R-:W-:Y:S05]  /*39c0*/  @!P0 BRA `(.L_x_60) ;  /* 0x0000005400e08947 */ /* 0x002fea0003800000 */
.L_x_126:
[----:B------:R-:W-:-:S04]  /*39d0*/  UIADD3 UR4, UPT, UPT, UR4, 0x1, URZ ;  /* 0x0000000104047890 */ /* 0x000fc8000fffe0ff */
[----:B------:R-:W-:-:S04]  /*39e0*/  UISETP.NE.AND UP0, UPT, UR4, 0x4, UPT ;  /* 0x000000040400788c */ /* 0x000fc8000bf05270 */
[----:B------:R-:W-:Y:S02]  /*39f0*/  USEL UR5, URZ, 0x1, UP0 ;  /* 0x00000001ff057887 */ /* 0x000fe40008000000 */
[----:B------:R-:W-:-:S04]  /*3a00*/  USEL UR4, UR4, URZ, UP0 ;  /* 0x000000ff04047287 */ /* 0x000fc80008000000 */
[----:B------:R-:W-:Y:S01]  /*3a10*/  ULEA UR4, UR4, UR43, 0x3 ;  /* 0x0000002b04047291 */ /* 0x000fe2000f8e18ff */
[----:B------:R-:W-:-:S04]  /*3a20*/  LOP3.LUT R2, R2, UR5, RZ, 0x3c, !PT ;  /* 0x0000000502027c12 */ /* 0x000fc8000f8e3cff */
[----:B------:R-:W-:-:S04]  /*3a30*/  SHF.L.U32 R2, R2, 0x1f, RZ ;  /* 0x0000001f02027819 */ /* 0x000fc800000006ff */
[----:B------:R-:W2:Y:S02]  /*3a40*/  SYNCS.PHASECHK.TRANS64.TRYWAIT P0, [UR4], R2 ;  /* 0x00000002ff0075a7 */ /* 0x000ea40008001104 */
[----:B--2---:R-:W-:Y:S05]  /*3a50*/  @!P0 BRA `(.L_x_61) ;  /* 0x0000005400d48947 */ /* 0x004fea0003800000 */
.L_x_128:
[----:B------:R-:W-:Y:S01]  /*3a60*/  NOP ;  /* 0x0000000000007918 */ /* 0x000fe20000000000 */
[----:B-1----:R-:W1:Y:S01]  /*3a70*/  LDS R0, [UR8+0x14] ;  /* 0x00001408ff007984 */ /* 0x002e620008000800 */
[----:B------:R-:W-:Y:S01]  /*3a80*/  ULOP3.LUT UR4, UR65, 0xffff, URZ, 0xc0, !UPT ;  /* 0x0000ffff41047892 */ /* 0x000fe2000f8ec0ff */
[----:B------:R-:W-:Y:S01]  /*3a90*/  UMOV UR5, 0xffff ;  /* 0x0000ffff00057882 */ /* 0x000fe20000000000 */
[----:B------:R-:W-:Y:S02]  /*3aa0*/  UMOV UR6, 0x1 ;  /* 0x0000000100067882 */ /* 0x000fe40000000000 */
[----:B------:R-:W-:-:S04]  /*3ab0*/  USHF.R.U32.HI UR4, URZ, 0x5, UR4 ;  /* 0x00000005ff047899 */ /* 0x000fc80008011604 */
[----:B------:R-:W-:Y:S02]  /*3ac0*/  USHF.L.U32 UR5, UR5, UR4, URZ ;  /* 0x0000000405057299 */ /* 0x000fe400080006ff */
[----:B------:R-:W-:-:S04]  /*3ad0*/  USHF.L.U32 UR4, UR6, UR4, URZ ;  /* 0x0000000406047299 */ /* 0x000fc800080006ff */
[----:B-1----:R-:W-:-:S04]  /*3ae0*/  LOP3.LUT R0, R0, UR5, RZ, 0xc0, !PT ;  /* 0x0000000500007c12 */ /* 0x002fc8000f8ec0ff */
[----:B------:R-:W-:-:S13]  /*3af0*/  ISETP.NE.AND P0, PT, R0, UR5, PT ;  /* 0x0000000500007c0c */ /* 0x000fda000bf05270 */
[----:B------:R-:W-:Y:S05]  /*3b00*/  @P0 BRA `(.L_x_62) ;  /* 0x0000000000580947 */ /* 0x000fea0003800000 */
[----:B------:R-:W1:Y:S02]  /*3b10*/  LDS R0, [UR8+0x18] ;  /* 0x00001808ff007984 */ /* 0x000e640008000800 */
[----:B-1----:R-:W-:-:S04]  /*3b20*/  LOP3.LUT R0, R0, UR4, RZ, 0xc0, !PT ;  /* 0x0000000400007c12 */ /* 0x002fc8000f8ec0ff */
[----:B------:R-:W-:-:S13]  /*3b30*/  ISETP.NE.AND P0, PT, R0, UR4, PT ;  /* 0x0000000400007c0c */ /* 0x000fda000bf05270 */
[----:B------:R-:W-:Y:S05]  /*3b40*/  @P0 BRA `(.L_x_63) ;  /* 0x00000000003c0947 */ /* 0x000fea0003800000 */
[----:B------:R-:W1:Y:S01]  /*3b50*/  S2R R2, SR_LANEID ;  /* 0x0000000000027919 */ /* 0x000e620000000000 */
[----:B------:R-:W-:-:S06]  /*3b60*/  ULOP3.LUT UR5, URZ, UR5, URZ, 0x33, !UPT ;  /* 0x00000005ff057292 */ /* 0x000fcc000f8e33ff */
[----:B------:R-:W-:-:S04]  /*3b70*/  IMAD.U32 R0, RZ, RZ, UR5 ;  /* 0x00000005ff007e24 */ /* 0x000fc8000f8e00ff */
[----:B------:R2:W3:Y:S02]  /*3b80*/  REDUX UR7, R0 ;  /* 0x00000000000773c4 */ /* 0x0004e40000000000 */
[----:B------:R4:W-:Y:S01]  /*3b90*/  UTCATOMSWS.AND URZ, UR5 ;  /* 0x0000000500ff79e3 */ /* 0x0009e20008000000 */
[----:B--2---:R-:W-:Y:S01]  /*3ba0*/  LOP3.LUT R0, RZ, UR4, RZ, 0x33, !PT ;  /* 0x00000004ff007c12 */ /* 0x004fe2000f8e33ff */
[----:B------:R-:W-:Y:S02]  /*3bb0*/  VOTEU.ANY UR4, UPT, PT ;  /* 0x0000000000047886 */ /* 0x000fe400038e0100 */
[----:B------:R-:W-:Y:S02]  /*3bc0*/  UFLO.U32 UR4, UR4 ;  /* 0x00000004000472bd */ /* 0x000fe400080e0000 */
[----:B------:R-:W2:Y:S04]  /*3bd0*/  REDUX UR6, R0 ;  /* 0x00000000000673c4 */ /* 0x000ea80000000000 */
[----:B-1----:R-:W-:-:S02]  /*3be0*/  ISETP.EQ.U32.AND P0, PT, R2, UR4, PT ;  /* 0x0000000402007c0c */ /* 0x002fc4000bf02070 */
[----:B---3--:R-:W-:-:S11]  /*3bf0*/  MOV R2, UR7 ;  /* 0x0000000700027c02 */ /* 0x008fd60008000f00 */
[----:B------:R4:W-:Y:S01]  /*3c00*/  @P0 ATOMS.AND RZ, [UR8+0x14], R2 ;  /* 0x00001402ffff098c */ /* 0x0009e2000a800008 */
[----:B--2---:R-:W-:-:S05]  /*3c10*/  IMAD.U32 R0, RZ, RZ, UR6 ;  /* 0x00000006ff007e24 */ /* 0x004fca000f8e00ff */
[----:B------:R4:W-:Y:S01]  /*3c20*/  @P0 ATOMS.AND RZ, [UR8+0x18], R0 ;  /* 0x00001800ffff098c */ /* 0x0009e2000a800008 */
[----:B------:R-:W-:Y:S05]  /*3c30*/  BRA `(.L_x_64) ;  /* 0x0000000000147947 */ /* 0x000fea0003800000 */
.L_x_63:
[----:B------:R-:W-:Y:S02]  /*3c40*/  MOV R2, 0x3c60 ;  /* 0x00003c6000027802 */ /* 0x000fe40000000f00 */
[----:B-----5:R-:W-:Y:S05]  /*3c50*/  CALL.REL.NOINC `($__internal_0_$__cuda_sm10x_tcgen05_guardrail_trap_col_being_dealloced_not_returned_by_alloc) ;  /* 0x0000005800087944 */ /* 0x020fea0003c00000 */
[----:B------:R-:W-:Y:S05]  /*3c60*/  BRA `(.L_x_64) ;  /* 0x0000000000087947 */ /* 0x000fea0003800000 */
.L_x_62:
[----:B------:R-:W-:Y:S02]  /*3c70*/  MOV R2, 0x3c90 ;  /* 0x00003c9000027802 */ /* 0x000fe40000000f00 */
[----:B-----5:R-:W-:Y:S05]  /*3c80*/  CALL.REL.NOINC `($__internal_2_$__cuda_sm10x_tcgen05_guardrail_trap_unallocated_columns_being_dealloced) ;  /* 0x0000005800147944 */ /* 0x020fea0003c00000 */
.L_x_64:
[----:B------:R-:W-:Y:S01]  /*3c90*/  NOP ;  /* 0x0000000000007918 */ /* 0x000fe20000000000 */
[----:B----4-:R-:W-:Y:S05]  /*3ca0*/  EXIT ;  /* 0x000000000000794d */ /* 0x010fea0003800000 */
.L_x_46:
[----:B------:R-:W-:-:S09]  /*3cb0*/  UISETP.NE.OR UP0, UPT, UR18, 0x3, !UP3 ;  /* 0x000000031200788c */ /* 0x000fd2000df05670 */
[----:B------:R-:W-:Y:S05]  /*3cc0*/  BRA.U UP0, `(.L_x_65) ;  /* 0x0000000d00d87547 */ /* 0x000fea000b800000 */
[----:B------:R-:W2:Y:S01]  /*3cd0*/  LDCU.64 UR4, c[0x0][0x888] ;  /* 0x00011100ff0477ac */ /* 0x000ea20008000a00 */
[----:B------:R-:W-:Y:S02]  /*3ce0*/  HFMA2 R9, -RZ, RZ, 0, 0 ;  /* 0x00000000ff097431 */ /* 0x000fe400000001ff */
[----:B------:R-:W-:Y:S01]  /*3cf0*/  IMAD.MOV.U32 R11, RZ, RZ, 0x1 ;  /* 0x00000001ff0b7424 */ /* 0x000fe200078e00ff */
[----:B------:R-:W-:Y:S01]  /*3d00*/  MOV R8, 0x7000 ;  /* 0x0000700000087802 */ /* 0x000fe20000000f00 */
[----:B------:R-:W3:Y:S01]  /*3d10*/  LDCU UR44, c[0x0][0x370] ;  /* 0x00006e00ff2c77ac */ /* 0x000ee20008000800 */
[----:B------:R-:W-:Y:S01]  /*3d20*/  IMAD.MOV.U32 R10, RZ, RZ, RZ ;  /* 0x000000ffff0a7224 */ /* 0x000fe200078e00ff */
[----:B------:R-:W3:Y:S01]  /*3d30*/  LDCU.128 UR48, c[0x0][0xb10] ;  /* 0x00016200ff3077ac */ /* 0x000ee20008000c00 */
[----:B------:R-:W4:Y:S01]  /*3d40*/  LDCU UR37, c[0x0][0x374] ;  /* 0x00006e80ff2577ac */ /* 0x000f220008000800 */
[----:B------:R-:W1:Y:S01]  /*3d50*/  LDCU.64 UR42, c[0x0][0x890] ;  /* 0x00011200ff2a77ac */ /* 0x000e620008000a00 */
[----:B------:R-:W1:Y:S01]  /*3d60*/  LDCU UR29, c[0x0][0xb0c] ;  /* 0x00016180ff1d77ac */ /* 0x000e620008000800 */
[----:B--2---:R-:W-:Y:S01]  /*3d70*/  UISETP.NE.U32.AND UP0, UPT, UR4, URZ, UPT ;  /* 0x000000ff0400728c */ /* 0x004fe2000bf05070 */
[----:B------:R-:W2:Y:S01]  /*3d80*/  LDCU UR56, c[0x0][0xb20] ;  /* 0x00016400ff3877ac */ /* 0x000ea20008000800 */
[----:B------:R-:W2:Y:S01]  /*3d90*/  LDCU UR4, c[0x0][0xb30] ;  /* 0x00016600ff0477ac */ /* 0x000ea20008000800 */
[----:B---3--:R-:W-:-:S02]  /*3da0*/  UIMAD.WIDE.U32 UR8, UR44, UR48, URZ ;  /* 0x000000302c0872a5 */ /* 0x008fc4000f8e00ff */
[----:B----4-:R-:W-:Y:S02]  /*3db0*/  UIMAD.WIDE.U32 UR10, UR37, UR51, URZ ;  /* 0x00000033250a72a5 */ /* 0x010fe4000f8e00ff */
[----:B-1----:R-:W-:Y:S02]  /*3dc0*/  UISETP.NE.U32.AND UP6, UPT, UR42, URZ, UPT ;  /* 0x000000ff2a00728c */ /* 0x002fe4000bfc5070 */
[----:B------:R-:W-:Y:S01]  /*3dd0*/  UISETP.NE.AND.EX UP5, UPT, UR5, URZ, UPT, UP0 ;  /* 0x000000ff0500728c */ /* 0x000fe2000bfa5300 */
[----:B------:R-:W-:Y:S01]  /*3de0*/  UMOV UR6, 0x400 ;  /* 0x0000040000067882 */ /* 0x000fe20000000000 */
[----:B------:R-:W-:Y:S01]  /*3df0*/  UISETP.NE.AND UP0, UPT, UR21, 0x1, UPT ;  /* 0x000000011500788c */ /* 0x000fe2000bf05270 */
[----:B------:R-:W-:Y:S01]  /*3e00*/  UMOV UR8, UR9 ;  /* 0x0000000900087c82 */ /* 0x000fe20008000000 */
[----:B------:R-:W-:Y:S01]  /*3e10*/  UMOV UR45, UR11 ;  /* 0x0000000b002d7c82 */ /* 0x000fe20008000000 */
[----:B------:R-:W-:Y:S01]  /*3e20*/  UISETP.NE.AND UP0, UPT, UR29, 0x1, UPT ;  /* 0x000000011d00788c */ /* 0x000fe2000bf05270 */
[----:B------:R-:W1:Y:S01]  /*3e30*/  LDCU.64 UR54, c[0x0][0x348] ;  /* 0x00006900ff3677ac */ /* 0x000e620008000a00 */
[----:B------:R-:W-:Y:S01]  /*3e40*/  UMOV UR30, URZ ;  /* 0x000000ff001e7c82 */ /* 0x000fe20008000000 */
[----:B------:R-:W-:-:S02]  /*3e50*/  UPLOP3.LUT UP1, UPT, UPT, UPT, UPT, 0x40, 0x4 ;  /* 0x000000000004789c */ /* 0x000fc40003f2e870 */
[----:B------:R-:W-:Y:S01]  /*3e60*/  UISETP.GE.AND UP3, UPT, UR21, 0x1, UPT ;  /* 0x000000011500788c */ /* 0x000fe2000bf66270 */
[----:B------:R-:W3:Y:S01]  /*3e70*/  LDCU.64 UR22, c[0x0][0xb28] ;  /* 0x00016500ff1677ac */ /* 0x000ee20008000a00 */
[----:B------:R-:W-:Y:S02]  /*3e80*/  ULEA UR6, UR15, UR6, 0x18 ;  /* 0x000000060f067291 */ /* 0x000fe4000f8ec0ff */
[----:B------:R-:W-:Y:S02]  /*3e90*/  UISETP.NE.AND.EX UP6, UPT, UR43, URZ, UPT, UP6 ;  /* 0x000000ff2b00728c */ /* 0x000fe4000bfc5360 */
[----:B------:R-:W-:Y:S02]  /*3ea0*/  USHF.R.U32.HI UR52, URZ, UR49, UR8 ;  /* 0x00000031ff347299 */ /* 0x000fe40008011608 */
[----:B--2---:R-:W-:Y:S02]  /*3eb0*/  USHF.R.U32.HI UR45, URZ, UR56, UR45 ;  /* 0x00000038ff2d7299 */ /* 0x004fe4000801162d */
[----:B------:R-:W-:-:S02]  /*3ec0*/  UISETP.NE.AND UP0, UPT, UR50, 0x1, UPT ;  /* 0x000000013200788c */ /* 0x000fc4000bf05270 */
[----:B------:R-:W-:-:S11]  /*3ed0*/  UISETP.NE.AND UP4, UPT, UR4, 0x1, UPT ;  /* 0x000000010400788c */ /* 0x000fd6000bf85270 */
.L_x_73:
[C---:B------:R-:W-:Y:S02]  /*3ee0*/  LEA R3, R10.reuse, UR6, 0x3 ;  /* 0x000000060a037c11 */ /* 0x040fe4000f8e18ff */
[----:B------:R-:W-:Y:S02]  /*3ef0*/  SHF.L.U32 R0, R9, 0x1f, RZ ;  /* 0x0000001f09007819 */ /* 0x000fe400000006ff */
[----:B------:R-:W-:Y:S02]  /*3f00*/  LEA R4, R10, UR6, 0x4 ;  /* 0x000000060a047c11 */ /* 0x000fe4000f8e20ff */
[----:B--2---:R-:W2:Y:S02]  /*3f10*/  SYNCS.PHASECHK.TRANS64.TRYWAIT P0, [R3+URZ+0x50], R0 ;  /* 0x00005000030075a7 */ /* 0x004ea400080011ff */
[----:B--2---:R-:W-:Y:S05]  /*3f20*/  @!P0 BRA `(.L_x_66) ;  /* 0x0000005000b88947 */ /* 0x004fea0003800000 */
.L_x_129:
[----:B------:R-:W4:Y:S01]  /*3f30*/  LDS.128 R4, [R4+0xe0] ;  /* 0x0000e00004047984 */ /* 0x000f220000000c00 */
[----:B------:R-:W-:Y:S01]  /*3f40*/  UISETP.GE.AND UP0, UPT, UR21, 0x1, UPT ;  /* 0x000000011500788c */ /* 0x000fe2000bf06270 */
[----:B------:R-:W-:Y:S01]  /*3f50*/  @!PT LDS RZ, [RZ] ;  /* 0x00000000fffff984 */ /* 0x000fe20000000800 */
[----:B------:R-:W-:Y:S01]  /*3f60*/  @!PT LDS RZ, [RZ] ;  /* 0x00000000fffff984 */ /* 0x000fe20000000800 */
[----:B------:R-:W-:Y:S01]  /*3f70*/  @!PT LDS RZ, [RZ] ;  /* 0x00000000fffff984 */ /* 0x000fe20000000800 */
[----:B------:R-:W-:Y:S01]  /*3f80*/  @!PT LDS RZ, [RZ] ;  /* 0x00000000fffff984 */ /* 0x000fe20000000800 */
[----:B------:R1:W-:Y:S06]  /*3f90*/  MEMBAR.ALL.CTA ;  /* 0x0000000000007992 */ /* 0x0003ec0000008000 */
[----:B-1----:R-:W1:Y:S01]  /*3fa0*/  FENCE.VIEW.ASYNC.S ;  /* 0x00000000000073c6 */ /* 0x002e620000000000 */
[----:B----4-:R-:W-:Y:S11]  /*3fb0*/  LOP3.LUT P0, RZ, R6, 0x1, RZ, 0xc0, !PT ;  /* 0x0000000106ff7812 */ /* 0x010ff6000780c0ff */
[----:B------:R-:W-:Y:S02]  /*3fc0*/  @!UPT UIADD3 URZ, UPT, UPT, URZ, URZ, URZ ;  /* 0x000000fffffff290 */ /* 0x000fe4000fffe0ff */
[----:B-1----:R-:W-:Y:S01]  /*3fd0*/  VOTEU.ANY UP3, P0 ;  /* 0x0000000000ff7886 */ /* 0x002fe20000060100 */
[----:B------:R-:W-:Y:S11]  /*3fe0*/  PLOP3.LUT P0, PT, PT, PT, UP3, 0x80, 0x8 ;  /* 0x000000000008781c */ /* 0x000ff60003f0f038 */
[----:B------:R-:W-:Y:S02]  /*3ff0*/  @!UPT UIADD3 URZ, UPT, UPT, URZ, URZ, URZ ;  /* 0x000000fffffff290 */ /* 0x000fe4000fffe0ff */
[----:B--2---:R-:W-:Y:S02]  /*4000*/  @P0 SHF.R.U32.HI R0, RZ, 0x10, R5 ;  /* 0x00000010ff000819 */ /* 0x004fe40000011605 */
[----:B------:R-:W-:Y:S02]  /*4010*/  @P0 MOV R2, R4 ;  /* 0x0000000400020202 */ /* 0x000fe40000000f00 */
[----:B------:R-:W-:Y:S01]  /*4020*/  @P0 R2UR UR4, R0 ;  /* 0x00000000000402ca */ /* 0x000fe200000e0000 */
[----:B------:R-:W-:Y:S01]  /*4030*/  VIADD R0, R3, 0x60 ;  /* 0x0000006003007836 */ /* 0x000fe20000000000 */
[----:B------:R-:W-:Y:S02]  /*4040*/  @P0 LOP3.LUT R4, R5, 0xffff, RZ, 0xc0, !PT ;  /* 0x0000ffff05040812 */ /* 0x000fe400078ec0ff */
[----:B------:R-:W-:Y:S02]  /*4050*/  @P0 R2UR UR7, R2 ;  /* 0x00000000020702ca */ /* 0x000fe400000e0000 */
[----:B------:R-:W-:Y:S02]  /*4060*/  PRMT R0, RZ, 0x654, R0 ;  /* 0x00000654ff007816 */ /* 0x000fe40000000000 */
[----:B------:R-:W-:Y:S02]  /*4070*/  @P0 R2UR UR5, R4 ;  /* 0x00000000040502ca */ /* 0x000fe400000e0000 */
[----:B------:R1:W-:Y:S03]  /*4080*/  SYNCS.ARRIVE.TRANS64.RED.A1T0 RZ, [R0+URZ], RZ ;  /* 0x000000ff00ff79a7 */ /* 0x0003e600081004ff */
[----:B------:R-:W-:Y:S04]  /*4090*/  @UP3 UMOV UR31, UR4 ;  /* 0x00000004001f3c82 */ /* 0x000fe80008000000 */
[----:B------:R-:W-:Y:S04]  /*40a0*/  @UP3 UMOV UR14, UR7 ;  /* 0x00000007000e3c82 */ /* 0x000fe80008000000 */
[----:B------:R-:W-:Y:S01]  /*40b0*/  @UP3 UMOV UR13, UR5 ;  /* 0x00000005000d3c82 */ /* 0x000fe20008000000 */
[----:B------:R-:W-:Y:S05]  /*40c0*/  BRA.U !UP0, `(.L_x_67) ;  /* 0x0000000108c07547 */ /* 0x000fea000b800000 */
[----:B------:R-:W-:Y:S02]  /*40d0*/  UIMAD.WIDE.U32 UR10, UR13, UR51, URZ ;  /* 0x000000330d0a72a5 */ /* 0x000fe4000f8e00ff */
[----:B------:R-:W-:Y:S02]  /*40e0*/  UP2UR UR12, UPR, URZ, 0x4 ;  /* 0x00000004ff0c7883 */ /* 0x000fe40008000000 */
[----:B------:R-:W-:Y:S02]  /*40f0*/  UISETP.NE.AND UP2, UPT, UR50, 0x1, UPT ;  /* 0x000000013200788c */ /* 0x000fe4000bf45270 */
[----:B------:R-:W-:Y:S02]  /*4100*/  UIMAD.WIDE.U32 UR16, UR14, UR48, URZ ;  /* 0x000000300e1072a5 */ /* 0x000fe4000f8e00ff */
[----:B------:R-:W-:Y:S02]  /*4110*/  USEL UR4, UR37, UR45, !UP2 ;  /* 0x0000002d25047287 */ /* 0x000fe4000d000000 */
[----:B------:R-:W-:Y:S02]  /*4120*/  UISETP.NE.AND UP0, UPT, UR29, 0x1, UPT ;  /* 0x000000011d00788c */ /* 0x000fe4000bf05270 */
[----:B------:R-:W-:Y:S02]  /*4130*/  UP2UR UR20, UPR, URZ, 0x2 ;  /* 0x00000002ff147883 */ /* 0x000fe40008000000 */
[----:B------:R-:W-:Y:S02]  /*4140*/  UISETP.NE.AND UP1, UPT, UR21, 0x1, UPT ;  /* 0x000000011500788c */ /* 0x000fe4000bf25270 */
[----:B---3--:R-:W-:Y:S02]  /*4150*/  UIMAD.WIDE.U32 UR18, UR4, UR22, URZ ;  /* 0x00000016041272a5 */ /* 0x008fe4000f8e00ff */
[----:B------:R-:W-:Y:S01]  /*4160*/  USEL UR8, UR44, UR52, !UP0 ;  /* 0x000000342c087287 */ /* 0x000fe2000c000000 */
[----:B------:R-:W-:Y:S02]  /*4170*/  UMOV UR5, UR11 ;  /* 0x0000000b00057c82 */ /* 0x000fe40008000000 */
[----:B------:R-:W-:Y:S02]  /*4180*/  USHF.R.U32.HI UR7, URZ, UR56, UR5 ;  /* 0x00000038ff077299 */ /* 0x000fe40008011605 */
[----:B------:R-:W-:Y:S02]  /*4190*/  UIMAD.WIDE.U32 UR24, UR8, UR22, URZ ;  /* 0x00000016081872a5 */ /* 0x000fe4000f8e00ff */
[----:B------:R-:W-:Y:S02]  /*41a0*/  USEL UR7, UR13, UR7, !UP2 ;  /* 0x000000070d077287 */ /* 0x000fe4000d000000 */
[----:B------:R-:W-:Y:S02]  /*41b0*/  UISETP.NE.AND UP2, UPT, UR12, URZ, UPT ;  /* 0x000000ff0c00728c */ /* 0x000fe4000bf45270 */
[----:B------:R-:W-:Y:S01]  /*41c0*/  UIMAD.WIDE.U32 UR10, UR7, UR22, URZ ;  /* 0x00000016070a72a5 */ /* 0x000fe2000f8e00ff */
[----:B------:R-:W-:Y:S02]  /*41d0*/  UMOV UR5, UR17 ;  /* 0x0000001100057c82 */ /* 0x000fe40008000000 */
[----:B------:R-:W-:Y:S03]  /*41e0*/  USHF.R.U32.HI UR9, URZ, UR49, UR5 ;  /* 0x00000031ff097299 */ /* 0x000fe60008011605 */
[----:B------:R-:W-:Y:S02]  /*41f0*/  UMOV UR5, UR19 ;  /* 0x0000001300057c82 */ /* 0x000fe40008000000 */
[----:B------:R-:W-:Y:S03]  /*4200*/  @UP1 USHF.R.U32.HI UR4, URZ, UR23, UR5 ;  /* 0x00000017ff041299 */ /* 0x000fe60008011605 */
[----:B------:R-:W-:Y:S01]  /*4210*/  UMOV UR5, UR25 ;  /* 0x0000001900057c82 */ /* 0x000fe20008000000 */
[----:B------:R-:W-:Y:S02]  /*4220*/  UIMAD UR4, UR21, UR4, URZ ;  /* 0x00000004150472a4 */ /* 0x000fe4000f8e02ff */
[----:B------:R-:W-:Y:S02]  /*4230*/  @UP1 USHF.R.U32.HI UR8, URZ, UR23, UR5 ;  /* 0x00000017ff081299 */ /* 0x000fe40008011605 */
[----:B------:R-:W-:Y:S02]  /*4240*/  USEL UR5, UR14, UR9, !UP0 ;  /* 0x000000090e057287 */ /* 0x000fe4000c000000 */
[----:B------:R-:W-:Y:S02]  /*4250*/  UIMAD UR9, UR21, UR8, URZ ;  /* 0x00000008150972a4 */ /* 0x000fe4000f8e02ff */
[----:B------:R-:W-:Y:S03]  /*4260*/  UISETP.GE.AND UP0, UPT, UR7, UR4, UPT ;  /* 0x000000040700728c */ /* 0x000fe6000bf06270 */
[----:B------:R-:W-:Y:S01]  /*4270*/  UMOV UR4, UR11 ;  /* 0x0000000b00047c82 */ /* 0x000fe20008000000 */
[----:B------:R-:W-:Y:S02]  /*4280*/  UISETP.GE.OR UP0, UPT, UR5, UR9, UP0 ;  /* 0x000000090500728c */ /* 0x000fe40008706670 */
[----:B------:R-:W-:Y:S02]  /*4290*/  USHF.R.U32.HI UR4, URZ, UR23, UR4 ;  /* 0x00000017ff047299 */ /* 0x000fe40008011604 */
[----:B------:R-:W-:Y:S02]  /*42a0*/  UIMAD.WIDE.U32 UR10, UR5, UR22, URZ ;  /* 0x00000016050a72a5 */ /* 0x000fe4000f8e00ff */
[----:B------:R-:W-:Y:S04]  /*42b0*/  USEL UR12, UR7, UR4, !UP1 ;  /* 0x00000004070c7287 */ /* 0x000fe8000c800000 */
[----:B------:R-:W-:Y:S01]  /*42c0*/  UIADD3 UR9, UPT, UPT, -UR12, URZ, URZ ;  /* 0x000000ff0c097290 */ /* 0x000fe2000fffe1ff */
[----:B------:R-:W-:Y:S02]  /*42d0*/  @!UP0 UMOV UR4, UR11 ;  /* 0x0000000b00048c82 */ /* 0x000fe40008000000 */
[----:B------:R-:W-:Y:S02]  /*42e0*/  @!UP0 USHF.R.U32.HI UR4, URZ, UR23, UR4 ;  /* 0x00000017ff048299 */ /* 0x000fe40008011604 */
[----:B------:R-:W-:Y:S02]  /*42f0*/  UIMAD UR9, UR21, UR9, UR7 ;  /* 0x00000009150972a4 */ /* 0x000fe4000f8e0207 */
[----:B------:R-:W-:Y:S02]  /*4300*/  @!UP0 USEL UR4, UR5, UR4, !UP1 ;  /* 0x0000000405048287 */ /* 0x000fe4000c800000 */
[----:B------:R-:W-:Y:S02]  /*4310*/  UISETP.NE.AND UP1, UPT, UR20, URZ, UPT ;  /* 0x000000ff1400728c */ /* 0x000fe4000bf25270 */
[----:B------:R-:W-:Y:S02]  /*4320*/  @!UP0 UIMAD UR8, UR8, UR9, UR4 ;  /* 0x00000009080882a4 */ /* 0x000fe4000f8e0204 */
[----:B------:R-:W-:Y:S02]  /*4330*/  @!UP0 UIADD3 UR10, UPT, UPT, UR12, -UR4, URZ ;  /* 0x800000040c0a8290 */ /* 0x000fe4000fffe0ff */
[----:B------:R-:W-:Y:S02]  /*4340*/  UIADD3 UR9, UPT, UPT, -UR7, URZ, URZ ;  /* 0x000000ff07097290 */ /* 0x000fe4000fffe1ff */
[----:B------:R-:W-:Y:S02]  /*4350*/  UIADD3 UR4, UPT, UPT, -UR5, URZ, URZ ;  /* 0x000000ff05047290 */ /* 0x000fe4000fffe1ff */
[----:B------:R-:W-:Y:S03]  /*4360*/  @!UP0 UIMAD UR7, UR10, UR21, UR5 ;  /* 0x000000150a0782a4 */ /* 0x000fe6000f8e0205 */
[----:B------:R-:W-:Y:S01]  /*4370*/  @!UP0 UMOV UR5, UR8 ;  /* 0x0000000800058c82 */ /* 0x000fe20008000000 */
[----:B------:R-:W-:Y:S02]  /*4380*/  UIMAD UR8, UR29, UR4, UR14 ;  /* 0x000000041d0872a4 */ /* 0x000fe4000f8e020e */
[----:B------:R-:W-:Y:S02]  /*4390*/  UIMAD UR4, UR50, UR9, UR13 ;  /* 0x00000009320472a4 */ /* 0x000fe4000f8e020d */
[----:B------:R-:W-:Y:S02]  /*43a0*/  UIMAD UR14, UR5, UR29, UR8 ;  /* 0x0000001d050e72a4 */ /* 0x000fe4000f8e0208 */
[----:B------:R-:W-:Y:S11]  /*43b0*/  UIMAD UR13, UR7, UR50, UR4 ;  /* 0x00000032070d72a4 */ /* 0x000ff6000f8e0204 */
[----:B------:R-:W-:Y:S01]  /*43c0*/  @!UPT UIADD3 URZ, UPT, UPT, URZ, URZ, URZ ;  /* 0x000000fffffff290 */ /* 0x000fe2000fffe0ff */
.L_x_67:
[----:B------:R-:W2:Y:S01]  /*43d0*/  @!UP4 LDCU.128 UR16, c[0x0][0xb10] ;  /* 0x00016200ff10c7ac */ /* 0x000ea20008000c00 */
[----:B------:R-:W-:Y:S04]  /*43e0*/  ISETP.NE.U32.AND P0, PT, RZ, UR42, PT ;  /* 0x0000002aff007c0c */ /* 0x000fe8000bf05070 */
[----:B------:R-:W-:Y:S01]  /*43f0*/  ISETP.NE.AND.EX P0, PT, RZ, UR43, PT, P0 ;  /* 0x0000002bff007c0c */ /* 0x000fe2000bf05300 */
[----:B------:R-:W4:Y:S01]  /*4400*/  @!UP4 LDCU UR5, c[0x0][0xb0c] ;  /* 0x00016180ff05c7ac */ /* 0x000f220008000800 */
[----:B--2---:R-:W-:Y:S02]  /*4410*/  UIMAD.WIDE.U32 UR8, UR14, UR16, URZ ;  /* 0x000000100e0872a5 */ /* 0x004fe4000f8e00ff */
[----:B------:R-:W-:Y:S05]  /*4420*/  UIMAD.WIDE.U32 UR10, UR13, UR19, URZ ;  /* 0x000000130d0a72a5 */ /* 0x000fea000f8e00ff */
[----:B------:R-:W-:Y:S01]  /*4430*/  @!UP4 UMOV UR4, UR9 ;  /* 0x000000090004cc82 */ /* 0x000fe20008000000 */
[----:B----4-:R-:W-:Y:S02]  /*4440*/  @!UP4 UISETP.NE.AND UP0, UPT, UR5, 0x1, UPT ;  /* 0x000000010500c88c */ /* 0x010fe4000bf05270 */
[----:B------:R-:W-:Y:S01]  /*4450*/  @!UP4 USHF.R.U32.HI UR4, URZ, UR17, UR4 ;  /* 0x00000011ff04c299 */ /* 0x000fe20008011604 */
[----:B------:R-:W-:Y:S03]  /*4460*/  @!UP4 UMOV UR7, UR11 ;  /* 0x0000000b0007cc82 */ /* 0x000fe60008000000 */
[----:B------:R-:W-:Y:S02]  /*4470*/  @!UP4 USEL UR8, UR14, UR4, !UP0 ;  /* 0x000000040e08c287 */ /* 0x000fe4000c000000 */
[----:B------:R-:W-:Y:S05]  /*4480*/  @!UP4 UISETP.NE.AND UP0, UPT, UR18, 0x1, UPT ;  /* 0x000000011200c88c */ /* 0x000fea000bf05270 */
[----:B------:R-:W2:Y:S02]  /*4490*/  @!UP4 LDCU UR4, c[0x0][0xb20] ;  /* 0x00016400ff04c7ac */ /* 0x000ea40008000800 */
[----:B--2---:R-:W-:Y:S04]  /*44a0*/  @!UP4 USHF.R.U32.HI UR7, URZ, UR4, UR7 ;  /* 0x00000004ff07c299 */ /* 0x004fe80008011607 */
[----:B------:R-:W-:Y:S04]  /*44b0*/  @!UP4 USEL UR7, UR13, UR7, !UP0 ;  /* 0x000000070d07c287 */ /* 0x000fe8000c000000 */
[----:B------:R-:W-:Y:S02]  /*44c0*/  @!UP4 UIADD3 UR4, UPT, UPT, -UR8, UR7, URZ ;  /* 0x000000070804c290 */ /* 0x000fe4000fffe1ff */
[----:B------:R-:W-:Y:S02]  /*44d0*/  @!UP4 UIADD3 UR7, UPT, UPT, UR8, -UR7, URZ ;  /* 0x800000070807c290 */ /* 0x000fe4000fffe0ff */
[----:B------:R-:W-:Y:S02]  /*44e0*/  @!UP4 UIMAD UR14, UR4, UR5, UR14 ;  /* 0x00000005040ec2a4 */ /* 0x000fe4000f8e020e */
[----:B------:R-:W-:Y:S01]  /*44f0*/  @!UP4 UIMAD UR13, UR7, UR18, UR13 ;  /* 0x00000012070dc2a4 */ /* 0x000fe2000f8e020d */
[----:B------:R-:W-:Y:S11]  /*4500*/  BRA.U UP1, `(.L_x_68) ;  /* 0x0000000101107547 */ /* 0x000ff6000b800000 */
[----:B------:R-:W-:Y:S04]  /*4510*/  MOV R2, UR53 ;  /* 0x0000003500027c02 */ /* 0x000fe80008000f00 */
[----:B------:R-:W-:Y:S04]  /*4520*/  SHF.L.U32 R2, R2, 0x1f, RZ ;  /* 0x0000001f02027819 */ /* 0x000fe800000006ff */
[----:B------:R-:W2:Y:S02]  /*4530*/  SYNCS.PHASECHK.TRANS64.TRYWAIT P1, [UR6+0x48], R2 ;  /* 0x00004802ff0075a7 */ /* 0x000ea40008021106 */
[----:B--2---:R-:W-:Y:S05]  /*4540*/  @!P1 BRA `(.L_x_69) ;  /* 0x0000004c00449947 */ /* 0x004fea0003800000 */
.L_x_68:
[----:B------:R-:W-:Y:S05]  /*4550*/  BRA.U !UP6, `(.L_x_70) ;  /* 0x000000010e387547 */ /* 0x000fea000b800000 */
[----:B------:R-:W-:Y:S01]  /*4560*/  UPLOP3.LUT UP2, UPT, UPT, UPT, UP5, 0x80, 0x8 ;  /* 0x000000000008789c */ /* 0x000fe20003f4f050 */
[----:B-1----:R-:W-:Y:S01]  /*4570*/  HFMA2 R0, -RZ, RZ, 0, 5.9604644775390625e-08 ;  /* 0x00000001ff007431 */ /* 0x002fe200000001ff */
[----:B------:R-:W1:Y:S01]  /*4580*/  LDCU.64 UR8, c[0x0][0x358] ;  /* 0x00006b00ff0877ac */ /* 0x000e620008000a00 */
[----:B------:R-:W-:Y:S03]  /*4590*/  IMAD.MOV.U32 R234, RZ, RZ, 0x1 ;  /* 0x00000001ffea7424 */ /* 0x000fe600078e00ff */
[----:B------:R-:W-:Y:S05]  /*45a0*/  PLOP3.LUT P1, PT, PT, PT, UP2, 0x80, 0x8 ;  /* 0x000000000008781c */ /* 0x000fea0003f2f028 */
[----:B------:R-:W2:Y:S01]  /*45b0*/  @UP2 LDCU.64 UR4, c[0x0][0x888] ;  /* 0x00011100ff0427ac */ /* 0x000ea20008000a00 */
[----:B------:R-:W-:Y:S07]  /*45c0*/  @UP2 UIMAD UR7, UR36, UR42, URZ ;  /* 0x0000002a240722a4 */ /* 0x000fee000f8e02ff */
[----:B------:R-:W-:Y:S01]  /*45d0*/  @!P1 PRMT R234, R0, 0x7610, R234 ;  /* 0x0000761000ea9816 */ /* 0x000fe200000000ea */
[----:B--2---:R-:W-:Y:S06]  /*45e0*/  @UP2 UIMAD.WIDE UR4, UR7, 0x4, UR4 ;  /* 0x00000004070428a5 */ /* 0x004fec000f8e0204 */
[----:B------:R-:W-:Y:S01]  /*45f0*/  IMAD.U32 R2, RZ, RZ, UR4 ;  /* 0x00000004ff027e24 */ /* 0x000fe2000f8e00ff */
[----:B------:R-:W-:Y:S04]  /*4600*/  MOV R3, UR5 ;  /* 0x0000000500037c02 */ /* 0x000fe80008000f00 */
[----:B------:R-:W2:Y:S01]  /*4610*/  @!UP2 LDCU UR4, c[0x0][0x880] ;  /* 0x00011000ff04a7ac */ /* 0x000ea20008000800 */
[----:B-1---5:R4:W5:Y:S02]  /*4620*/  @P1 LDG.E R121, desc[UR8][R2.64] ;  /* 0x0000000802791981 */ /* 0x022964000c1e1900 */
[----:B--2-4-:R-:W-:Y:S07]  /*4630*/  @!P1 IMAD.U32 R121, RZ, RZ, UR4 ;  /* 0x00000004ff799e24 */ /* 0x014fee000f8e00ff */
.L_x_70:
[----:B-----5:R-:W-:Y:S01]  /*4640*/  @!P0 FSETP.EQ.AND P1, PT, R121, RZ, PT ;  /* 0x000000ff7900820b */ /* 0x020fe20003f22000 */
[----:B------:R-:W-:Y:S01]  /*4650*/  @!UPT UIADD3 URZ, UPT, UPT, URZ, URZ, URZ ;  /* 0x000000fffffff290 */ /* 0x000fe2000fffe0ff */
[----:B------:R-:W-:Y:S11]  /*4660*/  @!P0 BRA `(.L_x_71) ;  /* 0x0000000000148947 */ /* 0x000ff60003800000 */
[----:B------:R-:W-:Y:S02]  /*4670*/  LOP3.LUT P0, RZ, R234, 0xff, RZ, 0xc0, !PT ;  /* 0x000000ffeaff7812 */ /* 0x000fe4000780c0ff */
[----:B------:R-:W-:Y:S04]  /*4680*/  PLOP3.LUT P1, PT, PT, PT, UP2, 0x80, 0x8 ;  /* 0x000000000008781c */ /* 0x000fe80003f2f028 */
[----:B------:R-:W-:Y:S07]  /*4690*/  PLOP3.LUT P1, PT, P1, PT, PT, 0x8, 0x80 ;  /* 0x000000000080781c */ /* 0x000fee0000f2e170 */
[----:B------:R-:W-:Y:S11]  /*46a0*/  @P0 FSETP.EQ.AND P1, PT, R121, RZ, PT ;  /* 0x000000ff7900020b */ /* 0x000ff60003f22000 */
[----:B------:R-:W-:Y:S02]  /*46b0*/  @!UPT UIADD3 URZ, UPT, UPT, URZ, URZ, URZ ;  /* 0x000000fffffff290 */ /* 0x000fe4000fffe0ff */
.L_x_71:
[----:B------:R-:W-:Y:S01]  /*46c0*/  ULEA UR5, UR30, UR6, 0x3 ;  /* 0x000000061e057291 */ /* 0x000fe2000f8e18ff */
[----:B-1----:R-:W-:Y:S02]  /*46d0*/  SHF.L.U32 R0, R11, 0x1f, RZ ;  /* 0x0000001f0b007819 */ /* 0x002fe400000006ff */
[----:B------:R-:W-:Y:S01]  /*46e0*/  ELECT P0, URZ, PT ;  /* 0x0000000000ff782f */ /* 0x000fe20003800000 */
[----:B------:R-:W-:Y:S05]  /*46f0*/  VIADD R10, R10, 0x1 ;  /* 0x000000010a0a7836 */ /* 0x000fea0000000000 */
[----:B------:R-:W1:Y:S02]  /*4700*/  SYNCS.PHASECHK.TRANS64.TRYWAIT P2, [UR5+0x30], R0 ;  /* 0x00003000ff0075a7 */ /* 0x000e640008041105 */
[----:B-1----:R-:W-:Y:S05]  /*4710*/  @!P2 BRA `(.L_x_72) ;  /* 0x0000004800e8a947 */ /* 0x002fea0003800000 */
.L_x_132:
[----:B------:R-:W-:Y:S01]  /*4720*/  UIADD3 UR33, UPT, UPT, UR5, 0x20, URZ ;  /* 0x0000002005217890 */ /* 0x000fe2000fffe0ff */
[----:B------:R-:W-:Y:S01]  /*4730*/  PLOP3.LUT P0, PT, P1, P0, PT, 0xf2, 0x2f ;  /* 0x00000000002f781c */ /* 0x000fe20000f01e72 */
[----:B------:R-:W-:Y:S01]  /*4740*/  UMOV UR40, 0x0 ;  /* 0x0000000000287882 */ /* 0x000fe20000000000 */
[----:B------:R-:W-:Y:S01]  /*4750*/  UMOV UR41, 0x10000000 ;  /* 0x1000000000297882 */ /* 0x000fe20000000000 */
[----:B------:R-:W-:Y:S01]  /*4760*/  UMOV UR12, UR36 ;  /* 0x00000024000c7c82 */ /* 0x000fe20008000000 */
[----:B------:R-:W-:Y:S01]  /*4770*/  UMOV UR20, UR36 ;  /* 0x0000002400147c82 */ /* 0x000fe20008000000 */
[----:B------:R-:W-:Y:S01]  /*4780*/  UMOV UR28, UR36 ;  /* 0x00000024001c7c82 */ /* 0x000fe20008000000 */
[----:B------:R-:W-:Y:S01]  /*4790*/  UMOV UR9, UR33 ;  /* 0x0000002100097c82 */ /* 0x000fe20008000000 */
[----:B------:R-:W-:Y:S01]  /*47a0*/  UMOV UR17, UR33 ;  /* 0x0000002100117c82 */ /* 0x000fe20008000000 */
[----:B------:R-:W-:Y:S01]  /*47b0*/  UMOV UR25, UR33 ;  /* 0x0000002100197c82 */ /* 0x000fe20008000000 */
[C---:B------:R-:W-:Y:S04]  /*47c0*/  ISETP.NE.AND P1, PT, R10.reuse, 0x2, PT ;  /* 0x000000020a00780c */ /* 0x040fe80003f25270 */
[----:B------:R-:W-:Y:S01]  /*47d0*/  VOTEU.ALL UP0, P0 ;  /* 0x0000000000ff7886 */ /* 0x000fe20000000000 */
[----:B-1----:R-:W-:Y:S02]  /*47e0*/  SEL R0, RZ, 0x1, P1 ;  /* 0x00000001ff007807 */ /* 0x002fe40000800000 */
[----:B------:R-:W-:Y:S02]  /*47f0*/  SEL R10, R10, RZ, P1 ;  /* 0x000000ff0a0a7207 */ /* 0x000fe40000800000 */
[----:B------:R-:W-:Y:S01]  /*4800*/  @!UP0 UIADD3 UR38, UP1, UPT, UR54, 0x580, URZ ;  /* 0x0000058036268890 */ /* 0x000fe2000ff3e0ff */
[----:B------:R-:W-:Y:S01]  /*4810*/  LOP3.LUT R9, R9, R0, RZ, 0x3c, !PT ;  /* 0x0000000009097212 */ /* 0x000fe200078e3cff */
[----:B------:R-:W-:Y:S02]  /*4820*/  @!UP0 UIMAD UR4, UR30, 0x7000, UR6 ;  /* 0x000070001e0488a4 */ /* 0x000fe4000f8e0206 */
[----:B------:R-:W-:Y:S02]  /*4830*/  @!UP0 UIADD3.X UR39, UPT, UPT, URZ, UR55, URZ, UP1, !UPT ;  /* 0x00000037ff278290 */ /* 0x000fe40008ffe4ff */
[----:B------:R-:W-:Y:S02]  /*4840*/  @!UP0 USHF.L.U32 UR35, UR46, 0x7, URZ ;  /* 0x000000072e238899 */ /* 0x000fe400080006ff */
[----:B------:R-:W-:Y:S02]  /*4850*/  @!UP0 UIMAD UR34, UR47, 0x70, URZ ;  /* 0x000000702f2288a4 */ /* 0x000fe4000f8e02ff */
[----:B------:R-:W-:Y:S01]  /*4860*/  @!UP0 UIADD3 UR32, UPT, UPT, UR4, 0x200, URZ ;  /* 0x0000020004208890 */ /* 0x000fe2000fffe0ff */
[----:B------:R-:W-:Y:S01]  /*4870*/  VOTEU.ALL UP1, P0 ;  /* 0x0000000000ff7886 */ /* 0x000fe20000020000 */
[----:B------:R-:W-:Y:S02]  /*4880*/  @!UP0 UIADD3 UR10, UPT, UPT, UR34, 0x10, URZ ;  /* 0x00000010220a8890 */ /* 0x000fe4000fffe0ff */
[----:B------:R-:W-:Y:S01]  /*4890*/  @!UP0 UIADD3 UR8, UPT, UPT, UR4, 0x1200, URZ ;  /* 0x0000120004088890 */ /* 0x000fe2000fffe0ff */
[----:B------:R-:W-:Y:S01]  /*48a0*/  UMOV UR11, UR35 ;  /* 0x00000023000b7c82 */ /* 0x000fe20008000000 */
[----:B------:R-:W-:Y:S03]  /*48b0*/  @!UP0 UIADD3 UR18, UPT, UPT, UR34, 0x20, URZ ;  /* 0x0000002022128890 */ /* 0x000fe6000fffe0ff */
[----:B------:R1:W-:Y:S01]  /*48c0*/  @!UP1 UTMALDG.3D [UR32], [UR38], desc[UR40] ;  /* 0x00002820260095b4 */ /* 0x0003e20008011000 */
[----:B------:R-:W-:Y:S01]  /*48d0*/  VOTEU.ALL UP1, P0 ;  /* 0x0000000000ff7886 */ /* 0x000fe20000020000 */
[----:B------:R-:W-:Y:S01]  /*48e0*/  @!UP0 UIADD3 UR16, UPT, UPT, UR4, 0x2200, URZ ;  /* 0x0000220004108890 */ /* 0x000fe2000fffe0ff */
[----:B------:R-:W-:Y:S01]  /*48f0*/  UMOV UR19, UR35 ;  /* 0x0000002300137c82 */ /* 0x000fe20008000000 */
[----:B------:R-:W-:Y:S02]  /*4900*/  @!UP0 UIADD3 UR26, UPT, UPT, UR34, 0x30, URZ ;  /* 0x00000030221a8890 */ /* 0x000fe4000fffe0ff */
[----:B------:R-:W-:Y:S01]  /*4910*/  @!UP0 UIADD3 UR24, UPT, UPT, UR4, 0x3200, URZ ;  /* 0x0000320004188890 */ /* 0x000fe2000fffe0ff */
[----:B------:R2:W-:Y:S01]  /*4920*/  @!UP1 UTMALDG.3D [UR8], [UR38], desc[UR40] ;  /* 0x00002808260095b4 */ /* 0x0005e20008011000 */
[----:B------:R-:W-:Y:S01]  /*4930*/  VOTEU.ALL UP1, P0 ;  /* 0x0000000000ff7886 */ /* 0x000fe20000020000 */
[----:B------:R-:W-:Y:S01]  /*4940*/  UMOV UR27, UR35 ;  /* 0x00000023001b7c82 */ /* 0x000fe20008000000 */
[----:B------:R-:W-:Y:S02]  /*4950*/  UIADD3 UR47, UPT, UPT, UR13, UR60, URZ ;  /* 0x0000003c0d2f7290 */ /* 0x000fe4000fffe0ff */
[----:B------:R-:W-:Y:S01]  /*4960*/  UIADD3 UR46, UPT, UPT, UR14, UR61, URZ ;  /* 0x0000003d0e2e7290 */ /* 0x000fe2000fffe0ff */
[----:B------:R4:W-:Y:S01]  /*4970*/  @!UP1 UTMALDG.3D [UR16], [UR38], desc[UR40] ;  /* 0x00002810260095b4 */ /* 0x0009e20008011000 */
[----:B------:R-:W-:Y:S05]  /*4980*/  VOTEU.ALL UP1, P0 ;  /* 0x0000000000ff7886 */ /* 0x000fea0000020000 */
[----:B------:R-:W-:Y:S01]  /*4990*/  @!UP1 UTMALDG.3D [UR24], [UR38], desc[UR40] ;  /* 0x00002818260095b4 */ /* 0x000fe20008011000 */
[----:B------:R-:W-:Y:S01]  /*49a0*/  VOTEU.ALL UP1, P0 ;  /* 0x0000000000ff7886 */ /* 0x000fe20000020000 */
[----:B-1----:R-:W-:Y:S01]  /*49b0*/  UMOV UR36, UR31 ;  /* 0x0000001f00247c82 */ /* 0x002fe20008000000 */
[----:B--2---:R-:W-:Y:S02]  /*49c0*/  @!UP0 UIADD3 UR10, UPT, UPT, UR34, 0x40, URZ ;  /* 0x00000040220a8890 */ /* 0x004fe4000fffe0ff */
[----:B------:R-:W-:Y:S02]  /*49d0*/  @!UP0 UIADD3 UR8, UPT, UPT, UR4, 0x4200, URZ ;  /* 0x0000420004088890 */ /* 0x000fe4000fffe0ff */
[----:B----4-:R-:W-:Y:S02]  /*49e0*/  @!UP0 UIADD3 UR18, UPT, UPT, UR34, 0x50, URZ ;  /* 0x0000005022128890 */ /* 0x010fe4000fffe0ff */
[----:B------:R-:W-:Y:S05]  /*49f0*/  @!UP0 UIADD3 UR16, UPT, UPT, UR4, 0x5200, URZ ;  /* 0x0000520004108890 */ /* 0x000fea000fffe0ff */
[----:B------:R1:W-:Y:S01]  /*4a00*/  @!UP1 UTMALDG.3D [UR8], [UR38], desc[UR40] ;  /* 0x00002808260095b4 */ /* 0x0003e20008011000 */
[----:B------:R-:W-:Y:S02]  /*4a10*/  UPLOP3.LUT UP1, UPT, UPT, UPT, UPT, 0x80, 0x8 ;  /* 0x000000000008789c */ /* 0x000fe40003f2f070 */
[----:B-1----:R-:W-:Y:S02]  /*4a20*/  @!UP0 UIADD3 UR10, UPT, UPT, UR34, 0x60, URZ ;  /* 0x00000060220a8890 */ /* 0x002fe4000fffe0ff */
[----:B------:R-:W-:Y:S01]  /*4a30*/  @!UP0 UIADD3 UR8, UPT, UPT, UR4, 0x6200, URZ ;  /* 0x0000620004088890 */ /* 0x000fe2000fffe0ff */
[----:B------:R-:W-:Y:S01]  /*4a40*/  VOTEU.ALL UP0, P0 ;  /* 0x0000000000ff7886 */ /* 0x000fe20000000000 */
[----:B------:R-:W-:Y:S04]  /*4a50*/  UIADD3 UR4, UPT, UPT, UR30, 0x1, URZ ;  /* 0x000000011e047890 */ /* 0x000fe8000fffe0ff */
[----:B------:R2:W-:Y:S01]  /*4a60*/  @!UP0 UTMALDG.3D [UR16], [UR38], desc[UR40] ;  /* 0x00002810260085b4 */ /* 0x0005e20008011000 */
[----:B------:R-:W-:Y:S04]  /*4a70*/  UISETP.NE.AND UP0, UPT, UR4, 0x2, UPT ;  /* 0x000000020400788c */ /* 0x000fe8000bf05270 */
[----:B------:R-:W-:Y:S02]  /*4a80*/  USEL UR7, URZ, 0x1, UP0 ;  /* 0x00000001ff077887 */ /* 0x000fe40008000000 */
[----:B------:R-:W-:Y:S02]  /*4a90*/  USEL UR30, UR4, URZ, UP0 ;  /* 0x000000ff041e7287 */ /* 0x000fe40008000000 */
[----:B------:R-:W-:Y:S01]  /*4aa0*/  VOTEU.ALL UP0, P0 ;  /* 0x0000000000ff7886 */ /* 0x000fe20000000000 */
[----:B------:R-:W-:Y:S01]  /*4ab0*/  UPRMT UR4, UR15, 0x654, UR33 ;  /* 0x000006540f047896 */ /* 0x000fe20008000021 */
[----:B------:R-:W-:Y:S03]  /*4ac0*/  LOP3.LUT R11, R11, UR7, RZ, 0x3c, !PT ;  /* 0x000000070b0b7c12 */ /* 0x000fe6000f8e3cff */
[----:B------:R2:W-:Y:S01]  /*4ad0*/  @!UP0 UTMALDG.3D [UR8], [UR38], desc[UR40] ;  /* 0x00002808260085b4 */ /* 0x0005e20008011000 */
[----:B------:R2:W-:Y:S04]  /*4ae0*/  @!P0 SYNCS.ARRIVE.TRANS64.RED.A0TR RZ, [UR5+0x20], R8 ;  /* 0x00002008ffff89a7 */ /* 0x0005e80008300405 */
[----:B------:R-:W-:Y:S01]  /*4af0*/  SYNCS.ARRIVE.TRANS64.RED.A1T0 RZ, [UR4], RZ ;  /* 0x000000ffffff79a7 */ /* 0x000fe20008100404 */
[----:B------:R-:W-:Y:S05]  /*4b00*/  BRA.U UP3, `(.L_x_73) ;  /* 0xfffffff103f47547 */ /* 0x000fea000b83ffff */
[----:B------:R-:W-:Y:S01]  /*4b10*/  UIADD3 UR6, UPT, UPT, UR6, 0x30, URZ ;  /* 0x0000003006067890 */ /* 0x000fe2000fffe0ff */
[----:B------:R-:W-:-:S03]  /*4b20*/  SHF.L.U32 R2, R11, 0x1f, RZ ;  /* 0x0000001f0b027819 */ /* 0x000fc600000006ff */
[----:B------:R-:W-:-:S09]  /*4b30*/  ULEA UR4, UR30, UR6, 0x3 ;  /* 0x000000061e047291 */ /* 0x000fd2000f8e18ff */
[----:B------:R-:W1:Y:S02]  /*4b40*/  SYNCS.PHASECHK.TRANS64.TRYWAIT P0, [UR4], R2 ;  /* 0x00000002ff0075a7 */ /* 0x000e640008001104 */
[----:B-1----:R-:W-:Y:S05]  /*4b50*/  @!P0 BRA `(.L_x_74) ;  /* 0x0000004400f08947 */ /* 0x002fea0003800000 */
.L_x_134:
        /* <DEDUP_REMOVED lines=8> */
.L_x_75:
[----:B-1----:R1:W4:Y:S02]  /*4be0*/  SYNCS.PHASECHK.TRANS64.TRYWAIT P0, [R0+URZ], R2 ;  /* 0x00000002000075a7 */ /* 0x00232400080011ff */
[----:B----4-:R-:W-:Y:S05]  /*4bf0*/  @!P0 NANOSLEEP.SYNCS 0x989680 ;  /* 0x009896800000895d */ /* 0x010fea0003900000 */
[----:B------:R-:W4:Y:S02]  /*4c00*/  @!P0 SYNCS.PHASECHK.TRANS64 P0, [R0+URZ], R2 ;  /* 0x00000002000085a7 */ /* 0x000f2400080010ff */
[----:B--234-:R-:W-:Y:S05]  /*4c10*/  @P0 EXIT ;  /* 0x000000000000094d */ /* 0x01cfea0003800000 */
[----:B------:R-:W-:Y:S05]  /*4c20*/  BRA `(.L_x_75) ;  /* 0xfffffffc00ec7947 */ /* 0x000fea000383ffff */
.L_x_65:
[----:B------:R-:W-:-:S06]  /*4c30*/  UISETP.GE.AND UP0, UPT, UR18, 0x4, UPT ;  /* 0x000000041200788c */ /* 0x000fcc000bf06270 */
[----:B------:R-:W-:-:S13]  /*4c40*/  PLOP3.LUT P0, PT, PT, PT, UP0, 0x80, 0x8 ;  /* 0x000000000008781c */ /* 0x000fda0003f0f008 */
[----:B-1----:R-:W-:Y:S05]  /*4c50*/  @!P0 EXIT ;  /* 0x000000000000894d */ /* 0x002fea0003800000 */
[----:B------:R-:W-:Y:S01]  /*4c60*/  BAR.SYNC.DEFER_BLOCKING 0x6, 0xa0 ;  /* 0x0182800000007b1d */ /* 0x000fe20000010000 */
[----:B------:R-:W-:-:S05]  /*4c70*/  IMAD.U32 R2, R2, 0x10000, RZ ;  /* 0x0001000002027824 */ /* 0x000fca00078e00ff */
[----:B------:R-:W-:Y:S02]  /*4c80*/  UMOV UR4, 0x400 ;  /* 0x0000040000047882 */ /* 0x000fe40000000000 */
[----:B------:R-:W1:Y:S01]  /*4c90*/  LDC.64 R230, c[0x0][0x888] ;  /* 0x00022200ffe67b82 */ /* 0x000e620000000a00 */
[----:B------:R-:W-:Y:S01]  /*4ca0*/  ULEA UR4, UR15, UR4, 0x18 ;  /* 0x000000040f047291 */ /* 0x000fe2000f8ec0ff */
[----:B------:R-:W-:Y:S01]  /*4cb0*/  LOP3.LUT R2, R2, 0x600000, RZ, 0xc0, !PT ;  /* 0x0060000002027812 */ /* 0x000fe200078ec0ff */
[----:B------:R-:W2:Y:S01]  /*4cc0*/  LDCU UR42, c[0x0][0xb0c] ;  /* 0x00016180ff2a77ac */ /* 0x000ea20008000800 */
[----:B------:R-:W3:Y:S04]  /*4cd0*/  LDCU UR39, c[0x0][0xb30] ;  /* 0x00016600ff2777ac */ /* 0x000ee80008000800 */
[----:B------:R-:W4:Y:S01]  /*4ce0*/  LDC.64 R232, c[0x0][0x890] ;  /* 0x00022400ffe87b82 */ /* 0x000f220000000a00 */
[----:B------:R-:W1:Y:S01]  /*4cf0*/  LDCU.64 UR62, c[0x0][0x888] ;  /* 0x00011100ff3e77ac */ /* 0x000e620008000a00 */
[----:B------:R-:W1:Y:S06]  /*4d00*/  LDCU.64 UR40, c[0x0][0xb28] ;  /* 0x00016500ff2877ac */ /* 0x000e6c0008000a00 */
[----:B------:R-:W1:Y:S01]  /*4d10*/  LDC.64 R228, c[0x0][0x8b0] ;  /* 0x00022c00ffe47b82 */ /* 0x000e620000000a00 */
[----:B------:R-:W2:Y:S01]  /*4d20*/  LDS R0, [UR4+0x100] ;  /* 0x00010004ff007984 */ /* 0x000ea20008000800 */
[----:B------:R-:W1:Y:S01]  /*4d30*/  LDCU.128 UR56, c[0x0][0xb10] ;  /* 0x00016200ff3877ac */ /* 0x000e620008000c00 */
[----:B------:R-:W-:Y:S01]  /*4d40*/  UMOV UR53, 0x1 ;  /* 0x0000000100357882 */ /* 0x000fe20000000000 */
[----:B------:R-:W-:Y:S01]  /*4d50*/  UMOV UR44, URZ ;  /* 0x000000ff002c7c82 */ /* 0x000fe20008000000 */
[----:B------:R-:W-:Y:S01]  /*4d60*/  UMOV UR52, URZ ;  /* 0x000000ff00347c82 */ /* 0x000fe20008000000 */
[----:B------:R-:W-:Y:S01]  /*4d70*/  UMOV UR18, URZ ;  /* 0x000000ff00127c82 */ /* 0x000fe20008000000 */
[----:B------:R-:W-:Y:S01]  /*4d80*/  UMOV UR51, URZ ;  /* 0x000000ff00337c82 */ /* 0x000fe20008000000 */
[----:B------:R-:W-:Y:S01]  /*4d90*/  UMOV UR43, URZ ;  /* 0x000000ff002b7c82 */ /* 0x000fe20008000000 */
[----:B------:R-:W-:Y:S01]  /*4da0*/  UMOV UR50, URZ ;  /* 0x000000ff00327c82 */ /* 0x000fe20008000000 */
[----:B------:R-:W-:Y:S01]  /*4db0*/  UMOV UR49, URZ ;  /* 0x000000ff00317c82 */ /* 0x000fe20008000000 */
[----:B--234-:R-:W-:-:S07]  /*4dc0*/  IADD3 R2, PT, PT, R0, R2, RZ ;  /* 0x0000000200027210 */ /* 0x01cfce0007ffe0ff */
.L_x_101:
[----:B--2---:R-:W2:Y:S01]  /*4dd0*/  S2UR UR45, SR_CgaCtaId ;  /* 0x00000000002d79c3 */ /* 0x004ea20000008800 */
[----:B------:R-:W-:Y:S01]  /*4de0*/  UMOV UR4, 0x400 ;  /* 0x0000040000047882 */ /* 0x000fe20000000000 */
[----:B------:R-:W-:Y:S04]  /*4df0*/  MOV R3, UR51 ;  /* 0x0000003300037c02 */ /* 0x000fe80008000f00 */
[----:B------:R-:W-:Y:S01]  /*4e00*/  SHF.L.U32 R3, R3, 0x1f, RZ ;  /* 0x0000001f03037819 */ /* 0x000fe200000006ff */
[----:B--2---:R-:W-:Y:S04]  /*4e10*/  ULEA UR45, UR45, UR4, 0x18 ;  /* 0x000000042d2d7291 */ /* 0x004fe8000f8ec0ff */
[----:B------:R-:W-:Y:S09]  /*4e20*/  ULEA UR4, UR18, UR45, 0x3 ;  /* 0x0000002d12047291 */ /* 0x000ff2000f8e18ff */
[----:B------:R-:W2:Y:S02]  /*4e30*/  SYNCS.PHASECHK.TRANS64.TRYWAIT P0, [UR4+0x50], R3 ;  /* 0x00005003ff0075a7 */ /* 0x000ea40008001104 */
[----:B-12---:R-:W-:Y:S05]  /*4e40*/  @!P0 BRA `(.L_x_76) ;  /* 0x00000044004c8947 */ /* 0x006fea0003800000 */
.L_x_136:
[----:B------:R-:W-:Y:S02]  /*4e50*/  ULEA UR5, UR18, UR45, 0x4 ;  /* 0x0000002d12057291 */ /* 0x000fe4000f8e20ff */
[----:B------:R-:W-:Y:S01]  /*4e60*/  UIADD3 UR4, UPT, UPT, UR4, 0x60, URZ ;  /* 0x0000006004047890 */ /* 0x000fe2000fffe0ff */
[----:B------:R-:W3:Y:S03]  /*4e70*/  LDCU UR10, c[0x0][0xb24] ;  /* 0x00016480ff0a77ac */ /* 0x000ee60008000800 */
[----:B------:R-:W-:Y:S03]  /*4e80*/  UPRMT UR4, URZ, 0x654, UR4 ;  /* 0x00000654ff047896 */ /* 0x000fe60008000004 */
[----:B------:R-:W4:Y:S01]  /*4e90*/  LDS.128 R4, [UR5+0xe0] ;  /* 0x0000e005ff047984 */ /* 0x000f220008000c00 */
[----:B------:R-:W-:Y:S01]  /*4ea0*/  @!PT LDS RZ, [RZ] ;  /* 0x00000000fffff984 */ /* 0x000fe20000000800 */
[----:B------:R-:W-:Y:S01]  /*4eb0*/  @!PT LDS RZ, [RZ] ;  /* 0x00000000fffff984 */ /* 0x000fe20000000800 */
[----:B------:R-:W-:Y:S01]  /*4ec0*/  @!PT LDS RZ, [RZ] ;  /* 0x00000000fffff984 */ /* 0x000fe20000000800 */
[----:B------:R-:W-:Y:S01]  /*4ed0*/  @!PT LDS RZ, [RZ] ;  /* 0x00000000fffff984 */ /* 0x000fe20000000800 */
[----:B------:R1:W-:Y:S07]  /*4ee0*/  MEMBAR.ALL.CTA ;  /* 0x0000000000007992 */ /* 0x0003ee0000008000 */
[----:B-1----:R-:W1:Y:S02]  /*4ef0*/  FENCE.VIEW.ASYNC.S ;  /* 0x00000000000073c6 */ /* 0x002e640000000000 */
[----:B-1----:R-:W-:Y:S01]  /*4f00*/  SYNCS.ARRIVE.TRANS64.RED.A1T0 RZ, [UR4], RZ ;  /* 0x000000ffffff79a7 */ /* 0x002fe20008100404 */
[----:B----4-:R-:W-:Y:S11]  /*4f10*/  LOP3.LUT P0, RZ, R6, 0x1, RZ, 0xc0, !PT ;  /* 0x0000000106ff7812 */ /* 0x010ff6000780c0ff */
[----:B------:R-:W-:Y:S02]  /*4f20*/  @!UPT UIADD3 URZ, UPT, UPT, URZ, URZ, URZ ;  /* 0x000000fffffff290 */ /* 0x000fe4000fffe0ff */
[----:B------:R-:W-:Y:S01]  /*4f30*/  VOTEU.ANY UP0, P0 ;  /* 0x0000000000ff7886 */ /* 0x000fe20000000100 */
[----:B------:R-:W-:Y:S01]  /*4f40*/  PLOP3.LUT P3, PT, PT, PT, UP0, 0x80, 0x8 ;  /* 0x000000000008781c */ /* 0x000fe20003f6f008 */
[----:B------:R-:W-:Y:S01]  /*4f50*/  UP2UR UR54, UPR, URZ, 0x1 ;  /* 0x00000001ff367883 */ /* 0x000fe20008000000 */
[----:B------:R-:W-:Y:S02]  /*4f60*/  PLOP3.LUT P1, PT, PT, PT, UP0, 0x80, 0x8 ;  /* 0x000000000008781c */ /* 0x000fe40003f2f008 */
[----:B------:R-:W-:Y:S02]  /*4f70*/  PLOP3.LUT P2, PT, PT, PT, UP0, 0x80, 0x8 ;  /* 0x000000000008781c */ /* 0x000fe40003f4f008 */
[----:B------:R-:W-:Y:S01]  /*4f80*/  PLOP3.LUT P0, PT, PT, PT, UP0, 0x80, 0x8 ;  /* 0x000000000008781c */ /* 0x000fe20003f0f008 */
[----:B---3--:R-:W-:Y:S06]  /*4f90*/  UISETP.GE.AND UP0, UPT, UR10, 0x1, UPT ;  /* 0x000000010a00788c */ /* 0x008fec000bf06270 */
[----:B--2---:R-:W-:Y:S02]  /*4fa0*/  @P3 MOV R3, R4 ;  /* 0x0000000400033202 */ /* 0x004fe40000000f00 */
[----:B------:R-:W-:Y:S02]  /*4fb0*/  @P1 LOP3.LUT R0, R5, 0xffff, RZ, 0xc0, !PT ;  /* 0x0000ffff05001812 */ /* 0x000fe400078ec0ff */
[----:B------:R-:W-:Y:S02]  /*4fc0*/  @P2 R2UR UR38, R3 ;  /* 0x00000000032622ca */ /* 0x000fe400000e0000 */
[----:B------:R-:W-:Y:S01]  /*4fd0*/  @P0 R2UR UR37, R0 ;  /* 0x00000000002502ca */ /* 0x000fe200000e0000 */
[----:B------:R-:W-:Y:S03]  /*4fe0*/  @!UPT UIADD3 URZ, UPT, UPT, URZ, URZ, URZ ;  /* 0x000000fffffff290 */ /* 0x000fe6000fffe0ff */
[----:B------:R-:W-:Y:S11]  /*4ff0*/  BRA.U !UP0, `(.L_x_77) ;  /* 0x0000000108cc7547 */ /* 0x000ff6000b800000 */
[----:B------:R-:W1:Y:S01]  /*5000*/  LDCU UR6, c[0x0][0xb20] ;  /* 0x00016400ff0677ac */ /* 0x000e620008000800 */
[----:B------:R-:W2:Y:S01]  /*5010*/  LDCU UR7, c[0x0][0x370] ;  /* 0x00006e00ff0777ac */ /* 0x000ea20008000800 */
[----:B------:R-:W3:Y:S01]  /*5020*/  LDCU UR4, c[0x0][0x374] ;  /* 0x00006e80ff0477ac */ /* 0x000ee20008000800 */
[----:B------:R-:W-:Y:S02]  /*5030*/  UISETP.NE.AND UP0, UPT, UR58, 0x1, UPT ;  /* 0x000000013a00788c */ /* 0x000fe4000bf05270 */
[----:B------:R-:W-:Y:S02]  /*5040*/  UIMAD.WIDE.U32 UR12, UR37, UR59, URZ ;  /* 0x0000003b250c72a5 */ /* 0x000fe4000f8e00ff */
[----:B------:R-:W-:Y:S02]  /*5050*/  UISETP.NE.AND UP1, UPT, UR42, 0x1, UPT ;  /* 0x000000012a00788c */ /* 0x000fe4000bf25270 */
[----:B------:R-:W-:Y:S02]  /*5060*/  UISETP.NE.AND UP2, UPT, UR10, 0x1, UPT ;  /* 0x000000010a00788c */ /* 0x000fe4000bf45270 */
[----:B------:R-:W-:Y:S02]  /*5070*/  UIMAD.WIDE.U32 UR16, UR38, UR56, URZ ;  /* 0x00000038261072a5 */ /* 0x000fe4000f8e00ff */
[----:B--2---:R-:W-:Y:S02]  /*5080*/  UIMAD.WIDE.U32 UR14, UR7, UR56, URZ ;  /* 0x00000038070e72a5 */ /* 0x004fe4000f8e00ff */
[----:B---3--:R-:W-:Y:S07]  /*5090*/  UIMAD.WIDE.U32 UR8, UR4, UR59, URZ ;  /* 0x0000003b040872a5 */ /* 0x008fee000f8e00ff */
[----:B------:R-:W-:Y:S02]  /*50a0*/  UMOV UR5, UR9 ;  /* 0x0000000900057c82 */ /* 0x000fe40008000000 */
[----:B-1----:R-:W-:Y:S03]  /*50b0*/  @UP0 USHF.R.U32.HI UR4, URZ, UR6, UR5 ;  /* 0x00000006ff040299 */ /* 0x002fe60008011605 */
[----:B------:R-:W-:Y:S01]  /*50c0*/  UMOV UR5, UR13 ;  /* 0x0000000d00057c82 */ /* 0x000fe20008000000 */
[----:B------:R-:W-:Y:S02]  /*50d0*/  UIMAD.WIDE.U32 UR8, UR4, UR40, URZ ;  /* 0x00000028040872a5 */ /* 0x000fe4000f8e00ff */
[----:B------:R-:W-:Y:S03]  /*50e0*/  USHF.R.U32.HI UR6, URZ, UR6, UR5 ;  /* 0x00000006ff067299 */ /* 0x000fe60008011605 */
[----:B------:R-:W-:Y:S01]  /*50f0*/  UMOV UR5, UR15 ;  /* 0x0000000f00057c82 */ /* 0x000fe20008000000 */
[----:B------:R-:W-:Y:S02]  /*5100*/  USEL UR6, UR37, UR6, !UP0 ;  /* 0x0000000625067287 */ /* 0x000fe4000c000000 */
[----:B------:R-:W-:Y:S01]  /*5110*/  @UP1 USHF.R.U32.HI UR7, URZ, UR57, UR5 ;  /* 0x00000039ff071299 */ /* 0x000fe20008011605 */
[----:B------:R-:W-:Y:S02]  /*5120*/  UMOV UR8, UR9 ;  /* 0x0000000900087c82 */ /* 0x000fe40008000000 */
[----:B------:R-:W-:Y:S01]  /*5130*/  UMOV UR5, UR17 ;  /* 0x0000001100057c82 */ /* 0x000fe20008000000 */
[----:B------:R-:W-:Y:S02]  /*5140*/  UIMAD.WIDE.U32 UR12, UR7, UR40, URZ ;  /* 0x00000028070c72a5 */ /* 0x000fe4000f8e00ff */
[----:B------:R-:W-:Y:S02]  /*5150*/  @UP2 USHF.R.U32.HI UR4, URZ, UR41, UR8 ;  /* 0x00000029ff042299 */ /* 0x000fe40008011608 */
[----:B------:R-:W-:Y:S02]  /*5160*/  USHF.R.U32.HI UR5, URZ, UR57, UR5 ;  /* 0x00000039ff057299 */ /* 0x000fe40008011605 */
[----:B------:R-:W-:Y:S02]  /*5170*/  UIMAD UR4, UR10, UR4, URZ ;  /* 0x000000040a0472a4 */ /* 0x000fe4000f8e02ff */
[----:B------:R-:W-:Y:S02]  /*5180*/  USEL UR5, UR38, UR5, !UP1 ;  /* 0x0000000526057287 */ /* 0x000fe4000c800000 */
[----:B------:R-:W-:Y:S01]  /*5190*/  UISETP.GE.AND UP0, UPT, UR6, UR4, UPT ;  /* 0x000000040600728c */ /* 0x000fe2000bf06270 */
[----:B------:R-:W-:Y:S01]  /*51a0*/  UMOV UR8, UR13 ;  /* 0x0000000d00087c82 */ /* 0x000fe20008000000 */
[----:B------:R-:W-:Y:S02]  /*51b0*/  UIMAD.WIDE.U32 UR12, UR6, UR40, URZ ;  /* 0x00000028060c72a5 */ /* 0x000fe4000f8e00ff */
[----:B------:R-:W-:Y:S04]  /*51c0*/  @UP2 USHF.R.U32.HI UR7, URZ, UR41, UR8 ;  /* 0x00000029ff072299 */ /* 0x000fe80008011608 */
[----:B------:R-:W-:Y:S01]  /*51d0*/  UIMAD UR8, UR10, UR7, URZ ;  /* 0x000000070a0872a4 */ /* 0x000fe2000f8e02ff */
[----:B------:R-:W-:Y:S03]  /*51e0*/  UMOV UR4, UR13 ;  /* 0x0000000d00047c82 */ /* 0x000fe60008000000 */
[----:B------:R-:W-:Y:S02]  /*51f0*/  UISETP.GE.OR UP0, UPT, UR5, UR8, UP0 ;  /* 0x000000080500728c */ /* 0x000fe40008706670 */
[----:B------:R-:W-:Y:S02]  /*5200*/  USHF.R.U32.HI UR4, URZ, UR41, UR4 ;  /* 0x00000029ff047299 */ /* 0x000fe40008011604 */
[----:B------:R-:W-:Y:S02]  /*5210*/  UIMAD.WIDE.U32 UR8, UR5, UR40, URZ ;  /* 0x00000028050872a5 */ /* 0x000fe4000f8e00ff */
[----:B------:R-:W-:Y:S02]  /*5220*/  USEL UR12, UR6, UR4, !UP2 ;  /* 0x00000004060c7287 */ /* 0x000fe4000d000000 */
[----:B------:R-:W-:Y:S02]  /*5230*/  UIADD3 UR8, UPT, UPT, -UR5, URZ, URZ ;  /* 0x000000ff05087290 */ /* 0x000fe4000fffe1ff */
[----:B------:R-:W-:Y:S01]  /*5240*/  UIADD3 UR11, UPT, UPT, -UR12, URZ, URZ ;  /* 0x000000ff0c0b7290 */ /* 0x000fe2000fffe1ff */
[----:B------:R-:W-:Y:S01]  /*5250*/  @!UP0 UMOV UR4, UR9 ;  /* 0x0000000900048c82 */ /* 0x000fe20008000000 */
[----:B------:R-:W-:Y:S02]  /*5260*/  UIADD3 UR9, UPT, UPT, -UR6, URZ, URZ ;  /* 0x000000ff06097290 */ /* 0x000fe4000fffe1ff */
[----:B------:R-:W-:Y:S02]  /*5270*/  @!UP0 USHF.R.U32.HI UR4, URZ, UR41, UR4 ;  /* 0x00000029ff048299 */ /* 0x000fe40008011604 */
[----:B------:R-:W-:Y:S02]  /*5280*/  UIMAD UR11, UR10, UR11, UR6 ;  /* 0x0000000b0a0b72a4 */ /* 0x000fe4000f8e0206 */
[----:B------:R-:W-:Y:S04]  /*5290*/  @!UP0 USEL UR4, UR5, UR4, !UP2 ;  /* 0x0000000405048287 */ /* 0x000fe8000d000000 */
[----:B------:R-:W-:Y:S02]  /*52a0*/  @!UP0 UIMAD UR11, UR7, UR11, UR4 ;  /* 0x0000000b070b82a4 */ /* 0x000fe4000f8e0204 */
[----:B------:R-:W-:Y:S02]  /*52b0*/  @!UP0 UIADD3 UR12, UPT, UPT, UR12, -UR4, URZ ;  /* 0x800000040c0c8290 */ /* 0x000fe4000fffe0ff */
[----:B------:R-:W-:Y:S02]  /*52c0*/  UIMAD UR7, UR42, UR8, UR38 ;  /* 0x000000082a0772a4 */ /* 0x000fe4000f8e0226 */
[----:B------:R-:W-:Y:S02]  /*52d0*/  @!UP0 UIMAD UR6, UR12, UR10, UR5 ;  /* 0x0000000a0c0682a4 */ /* 0x000fe4000f8e0205 */
[----:B------:R-:W-:Y:S01]  /*52e0*/  UIMAD UR4, UR58, UR9, UR37 ;  /* 0x000000093a0472a4 */ /* 0x000fe2000f8e0225 */
[----:B------:R-:W-:Y:S02]  /*52f0*/  @!UP0 UMOV UR5, UR11 ;  /* 0x0000000b00058c82 */ /* 0x000fe40008000000 */
[----:B------:R-:W-:Y:S02]  /*5300*/  UIMAD UR38, UR5, UR42, UR7 ;  /* 0x0000002a052672a4 */ /* 0x000fe4000f8e0207 */
[----:B------:R-:W-:Y:S11]  /*5310*/  UIMAD UR37, UR6, UR58, UR4 ;  /* 0x0000003a062572a4 */ /* 0x000ff6000f8e0204 */
[----:B------:R-:W-:Y:S01]  /*5320*/  @!UPT UIADD3 URZ, UPT, UPT, URZ, URZ, URZ ;  /* 0x000000fffffff290 */ /* 0x000fe2000fffe0ff */
.L_x_77:
[----:B------:R-:W-:Y:S02]  /*5330*/  UISETP.NE.AND UP0, UPT, UR39, 0x1, UPT ;  /* 0x000000012700788c */ /* 0x000fe4000bf05270 */
[----:B------:R-:W-:Y:S02]  /*5340*/  UISETP.NE.AND UP1, UPT, UR54, URZ, UPT ;  /* 0x000000ff3600728c */ /* 0x000fe4000bf25270 */
[----:B------:R-:W-:Y:S04]  /*5350*/  UIADD3 UR48, UPT, UPT, UR18, 0x1, URZ ;  /* 0x0000000112307890 */ /* 0x000fe8000fffe0ff */
[----:B------:R-:W-:Y:S02]  /*5360*/  PLOP3.LUT P1, PT, PT, PT, UP1, 0x80, 0x8 ;  /* 0x000000000008781c */ /* 0x000fe40003f2f018 */
[----:B------:R-:W-:Y:S01]  /*5370*/  PLOP3.LUT P0, PT, PT, PT, UP1, 0x80, 0x8 ;  /* 0x000000000008781c */ /* 0x000fe20003f0f018 */
[----:B------:R-:W1:Y:S01]  /*5380*/  @!UP0 LDCU.128 UR12, c[0x0][0xb10] ;  /* 0x00016200ff0c87ac */ /* 0x000e620008000c00 */
[----:B------:R-:W2:Y:S09]  /*5390*/  @!UP0 LDCU UR5, c[0x0][0xb0c] ;  /* 0x00016180ff0587ac */ /* 0x000eb20008000800 */
[----:B------:R-:W-:Y:S01]  /*53a0*/  @P1 SHF.R.U32.HI R4, RZ, 0x10, R5 ;  /* 0x00000010ff041819 */ /* 0x000fe20000011605 */
[----:B------:R-:W3:Y:S03]  /*53b0*/  @!UP0 LDCU UR10, c[0x0][0xb20] ;  /* 0x00016400ff0a87ac */ /* 0x000ee60008000800 */
[----:B------:R-:W-:Y:S01]  /*53c0*/  @P0 R2UR UR55, R4 ;  /* 0x00000000043702ca */ /* 0x000fe200000e0000 */
[----:B-1----:R-:W-:Y:S02]  /*53d0*/  UIMAD.WIDE.U32 UR8, UR38, UR12, URZ ;  /* 0x0000000c260872a5 */ /* 0x002fe4000f8e00ff */
[----:B------:R-:W-:Y:S02]  /*53e0*/  UIMAD.WIDE.U32 UR6, UR37, UR15, URZ ;  /* 0x0000000f250672a5 */ /* 0x000fe4000f8e00ff */
[----:B------:R-:W-:Y:S03]  /*53f0*/  @!UP0 UISETP.NE.AND UP1, UPT, UR14, 0x1, UPT ;  /* 0x000000010e00888c */ /* 0x000fe6000bf25270 */
[----:B------:R-:W-:Y:S01]  /*5400*/  @!UP0 UMOV UR4, UR9 ;  /* 0x0000000900048c82 */ /* 0x000fe20008000000 */
[----:B--2---:R-:W-:Y:S02]  /*5410*/  @!UP0 UISETP.NE.AND UP2, UPT, UR5, 0x1, UPT ;  /* 0x000000010500888c */ /* 0x004fe4000bf45270 */
[----:B------:R-:W-:Y:S01]  /*5420*/  @!UP0 USHF.R.U32.HI UR4, URZ, UR13, UR4 ;  /* 0x0000000dff048299 */ /* 0x000fe20008011604 */
[----:B------:R-:W-:Y:S02]  /*5430*/  @!UP0 UMOV UR6, UR7 ;  /* 0x0000000700068c82 */ /* 0x000fe40008000000 */
[----:B---3--:R-:W-:Y:S02]  /*5440*/  @!UP0 USHF.R.U32.HI UR6, URZ, UR10, UR6 ;  /* 0x0000000aff068299 */ /* 0x008fe40008011606 */
[----:B------:R-:W-:Y:S02]  /*5450*/  @!UP0 USEL UR7, UR38, UR4, !UP2 ;  /* 0x0000000426078287 */ /* 0x000fe4000d000000 */
[----:B------:R-:W-:Y:S04]  /*5460*/  @!UP0 USEL UR6, UR37, UR6, !UP1 ;  /* 0x0000000625068287 */ /* 0x000fe8000c800000 */
[----:B------:R-:W-:Y:S02]  /*5470*/  @!UP0 UIADD3 UR4, UPT, UPT, -UR7, UR6, URZ ;  /* 0x0000000607048290 */ /* 0x000fe4000fffe1ff */
[----:B------:R-:W-:Y:S02]  /*5480*/  @!UP0 UIADD3 UR6, UPT, UPT, UR7, -UR6, URZ ;  /* 0x8000000607068290 */ /* 0x000fe4000fffe0ff */
[----:B------:R-:W-:Y:S02]  /*5490*/  UIADD3 UR7, UPT, UPT, UR45, 0x200, URZ ;  /* 0x000002002d077890 */ /* 0x000fe4000fffe0ff */
[----:B------:R-:W-:Y:S02]  /*54a0*/  @!UP0 UIMAD UR38, UR4, UR5, UR38 ;  /* 0x00000005042682a4 */ /* 0x000fe4000f8e0226 */
[----:B------:R-:W-:Y:S02]  /*54b0*/  @!UP0 UIMAD UR37, UR6, UR14, UR37 ;  /* 0x0000000e062582a4 */ /* 0x000fe4000f8e0225 */
[----:B------:R-:W-:Y:S09]  /*54c0*/  ULOP3.LUT UP0, URZ, UR7, 0x90, URZ, 0xc0, !UPT ;  /* 0x0000009007ff7892 */ /* 0x000ff2000f80c0ff */
[----:B------:R-:W-:Y:S05]  /*54d0*/  BRA.U !UP0, `(.L_x_78) ;  /* 0x00000001087c7547 */ /* 0x000fea000b800000 */
[----:B------:R-:W1:Y:S01]  /*54e0*/  LDCU.64 UR8, c[0x4][0x80] ;  /* 0x01001000ff0877ac */ /* 0x000e620008000a00 */
[----:B------:R-:W-:Y:S01]  /*54f0*/  MOV R16, 0x0 ;  /* 0x0000000000107802 */ /* 0x000fe20000000f00 */
[----:B------:R-:W-:Y:S02]  /*5500*/  HFMA2 R12, -RZ, RZ, 0, 5.9604644775390625e-08 ;  /* 0x00000001ff0c7431 */ /* 0x000fe400000001ff */
[----:B------:R-:W-:Y:S01]  /*5510*/  IMAD.MOV.U32 R8, RZ, RZ, 0x70 ;  /* 0x00000070ff087424 */ /* 0x000fe200078e00ff */
[----:B------:R2:W3:Y:S01]  /*5520*/  LDC.64 R14, c[0x4][R16] ;  /* 0x01000000100e7b82 */ /* 0x0004e20000000a00 */
[----:B------:R-:W4:Y:S01]  /*5530*/  LDCU.64 UR6, c[0x4][0x88] ;  /* 0x01001100ff0677ac */ /* 0x000f220008000a00 */
[----:B------:R-:W-:Y:S01]  /*5540*/  IMAD.MOV.U32 R13, RZ, RZ, RZ ;  /* 0x000000ffff0d7224 */ /* 0x000fe200078e00ff */
[----:B------:R-:W2:Y:S01]  /*5550*/  LDCU.64 UR4, c[0x4][0x8] ;  /* 0x01000100ff0477ac */ /* 0x000ea20008000a00 */
[----:B-1----:R-:W-:Y:S01]  /*5560*/  MOV R5, UR9 ;  /* 0x0000000900057c02 */ /* 0x002fe20008000f00 */
[----:B------:R-:W-:Y:S01]  /*5570*/  IMAD.U32 R4, RZ, RZ, UR8 ;  /* 0x00000008ff047e24 */ /* 0x000fe2000f8e00ff */
[----:B----4-:R-:W-:Y:S01]  /*5580*/  MOV R7, UR7 ;  /* 0x0000000700077c02 */ /* 0x010fe20008000f00 */
[----:B------:R-:W-:Y:S01]  /*5590*/  IMAD.U32 R6, RZ, RZ, UR6 ;  /* 0x00000006ff067e24 */ /* 0x000fe2000f8e00ff */
[----:B--2---:R-:W-:Y:S01]  /*55a0*/  MOV R11, UR5 ;  /* 0x00000005000b7c02 */ /* 0x004fe20008000f00 */
[----:B------:R-:W-:Y:S02]  /*55b0*/  IMAD.U32 R10, RZ, RZ, UR4 ;  /* 0x00000004ff0a7e24 */ /* 0x000fe4000f8e00ff */
[----:B------:R-:W-:Y:S07]  /*55c0*/  LEPC R20, `(.L_x_79) ;  /* 0x000000001014794e */ /* 0x000fee0000000000 */
[----:B---3-5:R-:W-:Y:S05]  /*55d0*/  CALL.ABS.NOINC R14 ;  /* 0x000000000e007343 */ /* 0x028fea0003c00000 */
.L_x_79:
[----:B------:R-:W1:Y:S01]  /*55e0*/  LDCU.64 UR8, c[0x4][0x80] ;  /* 0x01001000ff0877ac */ /* 0x000e620008000a00 */
[----:B------:R-:W2:Y:S01]  /*55f0*/  LDC.64 R16, c[0x4][R16] ;  /* 0x0100000010107b82 */ /* 0x000ea20000000a00 */
[----:B------:R-:W-:Y:S02]  /*5600*/  HFMA2 R12, -RZ, RZ, 0, 5.9604644775390625e-08 ;  /* 0x00000001ff0c7431 */ /* 0x000fe400000001ff */
[----:B------:R-:W-:Y:S02]  /*5610*/  IMAD.MOV.U32 R8, RZ, RZ, 0x70 ;  /* 0x00000070ff087424 */ /* 0x000fe400078e00ff */
[----:B------:R-:W-:Y:S01]  /*5620*/  IMAD.MOV.U32 R13, RZ, RZ, RZ ;  /* 0x000000ffff0d7224 */ /* 0x000fe200078e00ff */
[----:B------:R-:W3:Y:S01]  /*5630*/  LDCU.64 UR6, c[0x4][0x88] ;  /* 0x01001100ff0677ac */ /* 0x000ee20008000a00 */
[----:B------:R-:W4:Y:S01]  /*5640*/  LDCU.64 UR4, c[0x4][0x8] ;  /* 0x01000100ff0477ac */ /* 0x000f220008000a00 */
[----:B-1----:R-:W-:Y:S02]  /*5650*/  MOV R4, UR8 ;  /* 0x0000000800047c02 */ /* 0x002fe40008000f00 */
[----:B------:R-:W-:Y:S02]  /*5660*/  MOV R5, UR9 ;  /* 0x0000000900057c02 */ /* 0x000fe40008000f00 */
[----:B---3--:R-:W-:Y:S01]  /*5670*/  MOV R7, UR7 ;  /* 0x0000000700077c02 */ /* 0x008fe20008000f00 */
[----:B------:R-:W-:Y:S01]  /*5680*/  IMAD.U32 R6, RZ, RZ, UR6 ;  /* 0x00000006ff067e24 */ /* 0x000fe2000f8e00ff */
[----:B----4-:R-:W-:Y:S01]  /*5690*/  MOV R11, UR5 ;  /* 0x00000005000b7c02 */ /* 0x010fe20008000f00 */
[----:B------:R-:W-:Y:S02]  /*56a0*/  IMAD.U32 R10, RZ, RZ, UR4 ;  /* 0x00000004ff0a7e24 */ /* 0x000fe4000f8e00ff */
[----:B------:R-:W-:Y:S07]  /*56b0*/  LEPC R20, `(.L_x_78) ;  /* 0x000000001014794e */ /* 0x000fee0000000000 */
[----:B--2---:R-:W-:Y:S05]  /*56c0*/  CALL.ABS.NOINC R16 ;  /* 0x0000000010007343 */ /* 0x004fea0003c00000 */
.L_x_78:
[----:B------:R-:W-:Y:S02]  /*56d0*/  R2UR UR4, R236 ;  /* 0x00000000ec0472ca */ /* 0x000fe400000e0000 */
[----:B------:R-:W-:Y:S02]  /*56e0*/  ISETP.NE.U32.AND P3, PT, R232, RZ, PT ;  /* 0x000000ffe800720c */ /* 0x000fe40003f65070 */
[----:B------:R-:W-:Y:S02]  /*56f0*/  ISETP.NE.U32.AND P4, PT, R228, RZ, PT ;  /* 0x000000ffe400720c */ /* 0x000fe40003f85070 */
[----:B------:R-:W-:Y:S02]  /*5700*/  ISETP.NE.AND.EX P3, PT, R233, RZ, PT, P3 ;  /* 0x000000ffe900720c */ /* 0x000fe40003f65330 */
[----:B------:R-:W-:Y:S02]  /*5710*/  PLOP3.LUT P1, PT, PT, PT, PT, 0x8, 0x80 ;  /* 0x000000000080781c */ /* 0x000fe40003f2e170 */
[----:B------:R-:W-:Y:S03]  /*5720*/  ISETP.NE.AND.EX P4, PT, R229, RZ, PT, P4 ;  /* 0x000000ffe500720c */ /* 0x000fe60003f85340 */
[----:B------:R-:W-:Y:S06]  /*5730*/  UISETP.NE.AND UP1, UPT, UR4, URZ, UPT ;  /* 0x000000ff0400728c */ /* 0x000fec000bf25270 */
[----:B------:R-:W-:Y:S05]  /*5740*/  PLOP3.LUT P0, PT, PT, PT, UP1, 0x80, 0x8 ;  /* 0x000000000008781c */ /* 0x000fea0003f0f018 */
[----:B------:R-:W1:Y:S08]  /*5750*/  @UP1 LDCU.64 UR4, c[0x0][0x888] ;  /* 0x00011100ff0417ac */ /* 0x000e700008000a00 */
[----:B------:R-:W-:Y:S01]  /*5760*/  @P0 PLOP3.LUT P1, PT, P3, PT, PT, 0x80, 0x8 ;  /* 0x000000000008081c */ /* 0x000fe20001f2f070 */
[----:B-1----:R-:W-:Y:S04]  /*5770*/  @UP1 UISETP.NE.U32.AND UP0, UPT, UR4, URZ, UPT ;  /* 0x000000ff0400128c */ /* 0x002fe8000bf05070 */
[----:B------:R-:W-:Y:S04]  /*5780*/  @UP1 UISETP.NE.AND.EX UP0, UPT, UR5, URZ, UPT, UP0 ;  /* 0x000000ff0500128c */ /* 0x000fe8000bf05300 */
[----:B------:R-:W-:Y:S01]  /*5790*/  @UP1 USEL UR4, URZ, 0xffffffff, UP0 ;  /* 0xffffffffff041887 */ /* 0x000fe20008000000 */
[----:B------:R-:W-:Y:S11]  /*57a0*/  @!P3 BRA `(.L_x_80) ;  /* 0x000000000030b947 */ /* 0x000ff60003800000 */
[----:B------:R-:W-:Y:S01]  /*57b0*/  ISETP.NE.U32.AND P2, PT, R230, RZ, PT ;  /* 0x000000ffe600720c */ /* 0x000fe20003f45070 */
[----:B------:R-:W1:Y:S01]  /*57c0*/  LDCU.64 UR6, c[0x0][0x358] ;  /* 0x00006b00ff0677ac */ /* 0x000e620008000a00 */
[----:B------:R-:W-:Y:S02]  /*57d0*/  IMAD.MOV.U32 R234, RZ, RZ, 0x1 ;  /* 0x00000001ffea7424 */ /* 0x000fe400078e00ff */
[----:B------:R-:W-:Y:S11]  /*57e0*/  ISETP.NE.AND.EX P2, PT, R231, RZ, PT, P2 ;  /* 0x000000ffe700720c */ /* 0x000ff60003f45320 */
[----:B------:R-:W-:Y:S02]  /*57f0*/  @!UPT UIADD3 URZ, UPT, UPT, URZ, URZ, URZ ;  /* 0x000000fffffff290 */ /* 0x000fe4000fffe0ff */
[----:B------:R-:W2:Y:S01]  /*5800*/  @P2 LDC.64 R4, c[0x0][0x888] ;  /* 0x00022200ff042b82 */ /* 0x000ea20000000a00 */
[----:B------:R-:W-:Y:S04]  /*5810*/  @P2 IMAD R0, R232, UR36, RZ ;  /* 0x00000024e8002c24 */ /* 0x000fe8000f8e02ff */
[----:B--2---:R-:W-:Y:S04]  /*5820*/  @P2 IMAD.WIDE R4, R0, 0x4, R4 ;  /* 0x0000000400042825 */ /* 0x004fe800078e0204 */
[----:B------:R-:W-:Y:S01]  /*5830*/  HFMA2 R0, -RZ, RZ, 0, 5.9604644775390625e-08 ;  /* 0x00000001ff007431 */ /* 0x000fe200000001ff */
[----:B-1---5:R1:W5:Y:S04]  /*5840*/  @P2 LDG.E R121, desc[UR6][R4.64] ;  /* 0x0000000604792981 */ /* 0x022368000c1e1900 */
[----:B------:R-:W-:Y:S01]  /*5850*/  @!P2 PRMT R234, R0, 0x7610, R234 ;  /* 0x0000761000eaa816 */ /* 0x000fe200000000ea */
[----:B-1----:R-:W2:Y:S06]  /*5860*/  @!P2 LDC R121, c[0x0][0x880] ;  /* 0x00022000ff79ab82 */ /* 0x002eac0000000800 */
.L_x_80:
[----:B------:R-:W-:Y:S05]  /*5870*/  @!P4 BRA `(.L_x_81) ;  /* 0x000000000028c947 */ /* 0x000fea0003800000 */
[----:B------:R-:W1:Y:S01]  /*5880*/  LDC.64 R4, c[0x0][0x8a8] ;  /* 0x00022a00ff047b82 */ /* 0x000e620000000a00 */
[----:B------:R-:W3:Y:S01]  /*5890*/  LDCU.64 UR6, c[0x0][0x358] ;  /* 0x00006b00ff0677ac */ /* 0x000ee20008000a00 */
[----:B-1----:R-:W-:Y:S04]  /*58a0*/  ISETP.NE.U32.AND P2, PT, R4, RZ, PT ;  /* 0x000000ff0400720c */ /* 0x002fe80003f45070 */
[----:B------:R-:W-:Y:S11]  /*58b0*/  ISETP.NE.AND.EX P2, PT, R5, RZ, PT, P2 ;  /* 0x000000ff0500720c */ /* 0x000ff60003f45320 */
[----:B------:R-:W-:Y:S02]  /*58c0*/  @!UPT UIADD3 URZ, UPT, UPT, URZ, URZ, URZ ;  /* 0x000000fffffff290 */ /* 0x000fe4000fffe0ff */
[----:B------:R-:W1:Y:S01]  /*58d0*/  @P2 LDC.64 R4, c[0x0][0x8a8] ;  /* 0x00022a00ff042b82 */ /* 0x000e620000000a00 */
[----:B------:R-:W-:Y:S04]  /*58e0*/  @P2 IMAD R0, R228, UR36, RZ ;  /* 0x00000024e4002c24 */ /* 0x000fe8000f8e02ff */
[----:B-1----:R-:W-:Y:S05]  /*58f0*/  @P2 IMAD.WIDE R4, R0, 0x4, R4 ;  /* 0x0000000400042825 */ /* 0x002fea00078e0204 */
[----:B---3-5:R1:W5:Y:S02]  /*5900*/  @P2 LDG.E R120, desc[UR6][R4.64] ;  /* 0x0000000604782981 */ /* 0x028364000c1e1900 */
[----:B-1----:R-:W3:Y:S02]  /*5910*/  @!P2 LDC R120, c[0x0][0x8a0] ;  /* 0x00022800ff78ab82 */ /* 0x002ee40000000800 */
.L_x_81:
[----:B--2--5:R-:W-:Y:S01]  /*5920*/  @P0 FSETP.NEU.AND P4, PT, R121, RZ, PT ;  /* 0x000000ff7900020b */ /* 0x024fe20003f8d000 */
[----:B------:R-:W-:Y:S01]  /*5930*/  IMAD.U32 R3, RZ, RZ, UR4 ;  /* 0x00000004ff037e24 */ /* 0x000fe2000f8e00ff */
[----:B------:R-:W-:Y:S01]  /*5940*/  @P0 LOP3.LUT P2, RZ, R234, 0xff, RZ, 0xc0, !PT ;  /* 0x000000ffeaff0812 */ /* 0x000fe2000784c0ff */
[----:B------:R-:W-:Y:S01]  /*5950*/  IMAD.U32 R6, RZ, RZ, UR43 ;  /* 0x0000002bff067e24 */ /* 0x000fe2000f8e00ff */
[----:B------:R-:W-:Y:S01]  /*5960*/  @P0 SEL R0, RZ, 0xffffffff, P4 ;  /* 0xffffffffff000807 */ /* 0x000fe20002000000 */
[----:B------:R-:W-:Y:S01]  /*5970*/  IMAD.U32 R5, RZ, RZ, UR53 ;  /* 0x00000035ff057e24 */ /* 0x000fe2000f8e00ff */
[----:B------:R-:W1:Y:S01]  /*5980*/  S2R R17, SR_TID.X ;  /* 0x0000000000117919 */ /* 0x000e620000002100 */
[----:B------:R-:W-:Y:S01]  /*5990*/  IMAD.U32 R4, RZ, RZ, UR52 ;  /* 0x00000034ff047e24 */ /* 0x000fe2000f8e00ff */
[----:B------:R-:W-:Y:S01]  /*59a0*/  @P1 SEL R0, R3, R0, !P2 ;  /* 0x0000000003001207 */ /* 0x000fe20005000000 */
[----:B------:R-:W-:Y:S01]  /*59b0*/  BSSY B1, `(.L_x_82) ;  /* 0x0000070000017945 */ /* 0x000fe20003800000 */
[----:B------:R-:W-:Y:S02]  /*59c0*/  LOP3.LUT R5, R5, 0x1, RZ, 0x3c, !PT ;  /* 0x0000000105057812 */ /* 0x000fe400078e3cff */
[----:B------:R-:W-:Y:S02]  /*59d0*/  CS2R R226, SRZ ;  /* 0x0000000000e27805 */ /* 0x000fe4000001ff00 */
[----:B------:R-:W-:Y:S02]  /*59e0*/  @P0 LOP3.LUT R0, R0, 0x1, RZ, 0xc0, !PT ;  /* 0x0000000100000812 */ /* 0x000fe400078ec0ff */
[----:B------:R-:W-:Y:S02]  /*59f0*/  CS2R R224, SRZ ;  /* 0x0000000000e07805 */ /* 0x000fe4000001ff00 */
[----:B------:R-:W-:Y:S02]  /*5a00*/  SHF.L.U32 R4, R4, 0x1f, RZ ;  /* 0x0000001f04047819 */ /* 0x000fe400000006ff */
[----:B------:R-:W-:Y:S02]  /*5a10*/  CS2R R218, SRZ ;  /* 0x0000000000da7805 */ /* 0x000fe4000001ff00 */
[----:B------:R-:W-:Y:S02]  /*5a20*/  ISETP.NE.U32.OR P6, PT, R0, 0x1, !P0 ;  /* 0x000000010000780c */ /* 0x000fe400047c5470 */
[----:B------:R-:W-:Y:S02]  /*5a30*/  CS2R R216, SRZ ;  /* 0x0000000000d87805 */ /* 0x000fe4000001ff00 */
[----:B------:R-:W-:Y:S02]  /*5a40*/  LEA R0, R6, UR45, 0x3 ;  /* 0x0000002d06007c11 */ /* 0x000fe4000f8e18ff */
[----:B------:R-:W-:Y:S02]  /*5a50*/  CS2R R210, SRZ ;  /* 0x0000000000d27805 */ /* 0x000fe4000001ff00 */
[----:B------:R-:W-:Y:S02]  /*5a60*/  PLOP3.LUT P5, PT, PT, PT, PT, 0x8, 0x80 ;  /* 0x000000000080781c */ /* 0x000fe40003fae170 */
[----:B------:R-:W-:Y:S02]  /*5a70*/  CS2R R208, SRZ ;  /* 0x0000000000d07805 */ /* 0x000fe4000001ff00 */
[----:B------:R-:W-:Y:S02]  /*5a80*/  P2R R238, PR, RZ, 0x40 ;  /* 0x00000040ffee7803 */ /* 0x000fe40000000000 */
[----:B------:R-:W-:Y:S02]  /*5a90*/  CS2R R202, SRZ ;  /* 0x0000000000ca7805 */ /* 0x000fe4000001ff00 */
[----:B------:R-:W-:Y:S02]  /*5aa0*/  CS2R R200, SRZ ;  /* 0x0000000000c87805 */ /* 0x000fe4000001ff00 */
[----:B------:R-:W-:Y:S02]  /*5ab0*/  CS2R R194, SRZ ;  /* 0x0000000000c27805 */ /* 0x000fe4000001ff00 */
[----:B------:R-:W-:Y:S02]  /*5ac0*/  CS2R R192, SRZ ;  /* 0x0000000000c07805 */ /* 0x000fe4000001ff00 */
[----:B------:R-:W-:Y:S02]  /*5ad0*/  CS2R R186, SRZ ;  /* 0x0000000000ba7805 */ /* 0x000fe4000001ff00 */
[----:B------:R-:W-:Y:S02]  /*5ae0*/  CS2R R184, SRZ ;  /* 0x0000000000b87805 */ /* 0x000fe4000001ff00 */
[----:B------:R-:W-:Y:S02]  /*5af0*/  @P6 SHF.L.U32 R3, R5, 0x1f, RZ ;  /* 0x0000001f05036819 */ /* 0x000fe400000006ff */
[----:B------:R-:W-:Y:S02]  /*5b00*/  CS2R R178, SRZ ;  /* 0x0000000000b27805 */ /* 0x000fe4000001ff00 */
[----:B------:R-:W-:Y:S02]  /*5b10*/  CS2R R176, SRZ ;  /* 0x0000000000b07805 */ /* 0x000fe4000001ff00 */
[----:B------:R-:W-:Y:S01]  /*5b20*/  CS2R R170, SRZ ;  /* 0x0000000000aa7805 */ /* 0x000fe2000001ff00 */
[----:B------:R2:W4:Y:S01]  /*5b30*/  @P6 SYNCS.PHASECHK.TRANS64.TRYWAIT P1, [R0+URZ+0x20], R3 ;  /* 0x00002003000065a7 */ /* 0x00052200080211ff */
[----:B------:R-:W-:Y:S02]  /*5b40*/  CS2R R168, SRZ ;  /* 0x0000000000a87805 */ /* 0x000fe4000001ff00 */
        /* <DEDUP_REMOVED lines=11> */
[----:B------:R-:W-:Y:S01]  /*5c00*/  CS2R R128, SRZ ;  /* 0x0000000000807805 */ /* 0x000fe2000001ff00 */
[----:B--2---:R-:W-:Y:S05]  /*5c10*/  IMAD.U32 R3, RZ, RZ, UR44 ;  /* 0x0000002cff037e24 */ /* 0x004fea000f8e00ff */
[----:B------:R-:W-:Y:S04]  /*5c20*/  LEA R3, R3, UR45, 0x3 ;  /* 0x0000002d03037c11 */ /* 0x000fe8000f8e18ff */
[----:B------:R2:W2:Y:S01]  /*5c30*/  SYNCS.PHASECHK.TRANS64.TRYWAIT P4, [R3+URZ+0x70], R4 ;  /* 0x00007004030075a7 */ /* 0x0004a200080811ff */
[----:B----4-:R-:W-:Y:S01]  /*5c40*/  @P6 PLOP3.LUT P5, PT, P1, PT, PT, 0x8, 0x80 ;  /* 0x000000000080681c */ /* 0x010fe20000fae170 */
[C---:B-1----:R-:W-:Y:S02]  /*5c50*/  IMAD.SHL.U32 R9, R17.reuse, 0x10, RZ ;  /* 0x0000001011097824 */ /* 0x042fe400078e00ff */
[----:B------:R-:W-:Y:S03]  /*5c60*/  IMAD.SHL.U32 R7, R17, 0x2, RZ ;  /* 0x0000000211077824 */ /* 0x000fe600078e00ff */
[C---:B------:R-:W-:Y:S02]  /*5c70*/  LOP3.LUT R8, R9.reuse, 0x40, RZ, 0xc0, !PT ;  /* 0x0000004009087812 */ /* 0x040fe400078ec0ff */
[----:B------:R-:W-:Y:S02]  /*5c80*/  LOP3.LUT P0, RZ, R9, 0x40, RZ, 0xc0, !PT ;  /* 0x0000004009ff7812 */ /* 0x000fe4000780c0ff */
[----:B------:R-:W-:Y:S04]  /*5c90*/  LOP3.LUT R7, R8, 0x8, R7, 0xf8, !PT ;  /* 0x0000000808077812 */ /* 0x000fe800078ef807 */
[----:B------:R-:W-:Y:S05]  /*5ca0*/  LOP3.LUT R7, R7, 0x7b0, R9, 0xf8, !PT ;  /* 0x000007b007077812 */ /* 0x000fea00078ef809 */
[----:B------:R-:W-:Y:S05]  /*5cb0*/  IMAD R7, R6, 0x3800, R7 ;  /* 0x0000380006077824 */ /* 0x000fea00078e0207 */
[----:B------:R-:W-:Y:S05]  /*5cc0*/  LEA R237, R7, UR45, 0x1 ;  /* 0x0000002d07ed7c11 */ /* 0x000fea000f8e08ff */
[C---:B------:R-:W-:Y:S02]  /*5cd0*/  VIADD R7, R237.reuse, 0x200 ;  /* 0x00000200ed077836 */ /* 0x040fe40000000000 */
[----:B------:R-:W-:Y:S02]  /*5ce0*/  VIADD R6, R237, 0x210 ;  /* 0x00000210ed067836 */ /* 0x000fe40000000000 */
[----:B------:R-:W-:Y:S01]  /*5cf0*/  @P0 VIADD R6, R7, 0xfffffff0 ;  /* 0xfffffff007060836 */ /* 0x000fe20000000000 */
[----:B------:R-:W-:Y:S06]  /*5d00*/  @!P6 BRA `(.L_x_83) ;  /* 0x0000000000e8e947 */ /* 0x000fec0003800000 */
[----:B------:R-:W-:Y:S01]  /*5d10*/  ISETP.NE.U32.AND P0, PT, RZ, UR62, PT ;  /* 0x0000003eff007c0c */ /* 0x000fe2000bf05070 */
[----:B------:R-:W-:Y:S01]  /*5d20*/  BSSY B0, `(.L_x_84) ;  /* 0x000000d000007945 */ /* 0x000fe20003800000 */
[----:B------:R-:W-:Y:S01]  /*5d30*/  FSETP.NEU.AND P2, PT, R121, RZ, PT ;  /* 0x000000ff7900720b */ /* 0x000fe20003f4d000 */
[----:B------:R-:W-:Y:S01]  /*5d40*/  IMAD.MOV.U32 R134, RZ, RZ, RZ ;  /* 0x000000ffff867224 */ /* 0x000fe200078e00ff */
[----:B------:R-:W-:Y:S02]  /*5d50*/  ISETP.NE.AND.EX P0, PT, RZ, UR63, PT, P0 ;  /* 0x0000003fff007c0c */ /* 0x000fe4000bf05300 */
[----:B------:R-:W-:Y:S02]  /*5d60*/  LOP3.LUT P1, RZ, R234, 0xff, RZ, 0xc0, !PT ;  /* 0x000000ffeaff7812 */ /* 0x000fe4000782c0ff */
[----:B------:R-:W-:Y:S02]  /*5d70*/  SEL R7, RZ, 0xffffffff, P2 ;  /* 0xffffffffff077807 */ /* 0x000fe40001000000 */
[----:B------:R-:W-:Y:S04]  /*5d80*/  SEL R8, RZ, 0xffffffff, P0 ;  /* 0xffffffffff087807 */ /* 0x000fe80000000000 */
[----:B------:R-:W-:Y:S04]  /*5d90*/  @P3 SEL R7, R8, R7, !P1 ;  /* 0x0000000708073207 */ /* 0x000fe80004800000 */
[----:B------:R-:W-:Y:S01]  /*5da0*/  LOP3.LUT R7, R7, 0x1, RZ, 0xc0, !PT ;  /* 0x0000000107077812 */ /* 0x000fe200078ec0ff */
[----:B------:R-:W-:Y:S06]  /*5db0*/  @!P5 BRA `(.L_x_85) ;  /* 0x00000000000cd947 */ /* 0x000fec0003800000 */
[----:B------:R-:W-:Y:S04]  /*5dc0*/  SHF.L.U32 R5, R5, 0x1f, RZ ;  /* 0x0000001f05057819 */ /* 0x000fe800000006ff */
[----:B------:R-:W1:Y:S02]  /*5dd0*/  SYNCS.PHASECHK.TRANS64.TRYWAIT P0, [R0+URZ+0x20], R5 ;  /* 0x00002005000075a7 */ /* 0x000e6400080011ff */
[----:B-1----:R-:W-:Y:S05]  /*5de0*/  @!P0 BRA `(.L_x_86) ;  /* 0x00000034007c8947 */ /* 0x002fea0003800000 */
.L_x_85:
[----:B------:R-:W-:Y:S05]  /*5df0*/  BSYNC B0 ;  /* 0x0000000000007941 */ /* 0x000fea0003800000 */
.L_x_84:
[----:B------:R-:W-:Y:S01]  /*5e00*/  ISETP.NE.U32.AND P0, PT, R7, 0x1, PT ;  /* 0x000000010700780c */ /* 0x000fe20003f05070 */
[----:B------:R-:W-:Y:S01]  /*5e10*/  IMAD.MOV.U32 R135, RZ, RZ, RZ ;  /* 0x000000ffff877224 */ /* 0x000fe200078e00ff */
        /* <DEDUP_REMOVED lines=11> */
[----:B------:R4:W1:Y:S01]  /*5ed0*/  @P0 LDS.128 R132, [R6] ;  /* 0x0000000006840984 */ /* 0x0008620000000c00 */
[----:B------:R-:W-:Y:S01]  /*5ee0*/  IMAD.MOV.U32 R227, RZ, RZ, RZ ;  /* 0x000000ffffe37224 */ /* 0x000fe200078e00ff */
[----:B------:R-:W-:Y:S02]  /*5ef0*/  CS2R R224, SRZ ;  /* 0x0000000000e07805 */ /* 0x000fe4000001ff00 */
[----:B------:R-:W-:Y:S01]  /*5f00*/  CS2R R130, SRZ ;  /* 0x0000000000827805 */ /* 0x000fe2000001ff00 */
[----:B------:R4:W1:Y:S01]  /*5f10*/  @P0 LDS.128 R144, [R6+0x1000] ;  /* 0x0010000006900984 */ /* 0x0008620000000c00 */
[----:B------:R-:W-:Y:S02]  /*5f20*/  CS2R R128, SRZ ;  /* 0x0000000000807805 */ /* 0x000fe4000001ff00 */
        /* <DEDUP_REMOVED lines=15> */
[----:B------:R-:W-:Y:S03]  /*6020*/  CS2R R216, SRZ ;  /* 0x0000000000d87805 */ /* 0x000fe6000001ff00 */
[----:B------:R4:W1:Y:S04]  /*6030*/  @P0 LDS.128 R224, [R6+0x6000] ;  /* 0x0060000006e00984 */ /* 0x0008680000000c00 */
[----:B------:R4:W1:Y:S04]  /*6040*/  @P0 LDS.128 R128, [R237+0x200] ;  /* 0x00020000ed800984 */ /* 0x0008680000000c00 */
[----:B------:R4:W1:Y:S04]  /*6050*/  @P0 LDS.128 R136, [R237+0x1200] ;  /* 0x00120000ed880984 */ /* 0x0008680000000c00 */
[----:B------:R4:W1:Y:S04]  /*6060*/  @P0 LDS.128 R152, [R237+0x2200] ;  /* 0x00220000ed980984 */ /* 0x0008680000000c00 */
[----:B------:R4:W1:Y:S04]  /*6070*/  @P0 LDS.128 R168, [R237+0x3200] ;  /* 0x00320000eda80984 */ /* 0x0008680000000c00 */
[----:B------:R4:W1:Y:S04]  /*6080*/  @P0 LDS.128 R184, [R237+0x4200] ;  /* 0x00420000edb80984 */ /* 0x0008680000000c00 */
[----:B------:R4:W1:Y:S04]  /*6090*/  @P0 LDS.128 R200, [R237+0x5200] ;  /* 0x00520000edc80984 */ /* 0x0008680000000c00 */
[----:B------:R4:W1:Y:S02]  /*60a0*/  @P0 LDS.128 R216, [R237+0x6200] ;  /* 0x00620000edd80984 */ /* 0x0008640000000c00 */
.L_x_83:
[----:B------:R-:W-:Y:S05]  /*60b0*/  BSYNC B1 ;  /* 0x0000000000017941 */ /* 0x000fea0003800000 */
.L_x_82:
[----:B-1----:R-:W-:Y:S05]  /*60c0*/  MOV R0, UR44 ;  /* 0x0000002c00007c02 */ /* 0x002fea0008000f00 */
[----:B------:R-:W-:Y:S05]  /*60d0*/  IMAD R16, R0, 0x70, R2 ;  /* 0x0000007000107824 */ /* 0x000fea00078e0202 */
[----:B------:R-:W-:Y:S04]  /*60e0*/  SHF.R.U32.HI R0, RZ, 0x15, R16 ;  /* 0x00000015ff007819 */ /* 0x000fe80000011610 */
[----:B------:R-:W-:Y:S01]  /*60f0*/  LOP3.LUT P0, RZ, R0, 0x3, R235, 0x48, !PT ;  /* 0x0000000300ff7812 */ /* 0x000fe200078048eb */
[----:B------:R-:W-:Y:S01]  /*6100*/  @!UPT UIADD3 URZ, UPT, UPT, URZ, URZ, URZ ;  /* 0x000000fffffff290 */ /* 0x000fe2000fffe0ff */
[----:B--2---:R-:W-:Y:S11]  /*6110*/  @P4 BRA `(.L_x_87) ;  /* 0x0000000000084947 */ /* 0x004ff60003800000 */
[----:B------:R-:W1:Y:S02]  /*6120*/  SYNCS.PHASECHK.TRANS64.TRYWAIT P1, [R3+URZ+0x70], R4 ;  /* 0x00007004030075a7 */ /* 0x000e6400080211ff */
[----:B-1----:R-:W-:Y:S05]  /*6130*/  @!P1 BRA `(.L_x_88) ;  /* 0x0000003000bc9947 */ /* 0x002fea0003800000 */
.L_x_87:
[----:B------:R-:W-:Y:S05]  /*6140*/  @!P0 BRA `(.L_x_89) ;  /* 0x0000000000408947 */ /* 0x000fea0003800000 */
[----:B------:R-:W2:Y:S01]  /*6150*/  LDCU.64 UR8, c[0x4][0x70] ;  /* 0x01000e00ff0877ac */ /* 0x000ea20008000a00 */
[----:B------:R-:W-:Y:S01]  /*6160*/  MOV R15, 0x0 ;  /* 0x00000000000f7802 */ /* 0x000fe20000000f00 */
[----:B------:R-:W-:Y:S02]  /*6170*/  HFMA2 R12, -RZ, RZ, 0, 5.9604644775390625e-08 ;  /* 0x00000001ff0c7431 */ /* 0x000fe400000001ff */
[----:B------:R-:W-:Y:S02]  /*6180*/  IMAD.MOV.U32 R8, RZ, RZ, 0x192 ;  /* 0x00000192ff087424 */ /* 0x000fe400078e00ff */
[----:B------:R-:W-:Y:S01]  /*6190*/  IMAD.MOV.U32 R13, RZ, RZ, RZ ;  /* 0x000000ffff0d7224 */ /* 0x000fe200078e00ff */
[----:B------:R-:W5:Y:S01]  /*61a0*/  LDCU.64 UR6, c[0x4][0x78] ;  /* 0x01000f00ff0677ac */ /* 0x000f620008000a00 */
[----:B------:R-:W3:Y:S01]  /*61b0*/  LDC.64 R14, c[0x4][R15] ;  /* 0x010000000f0e7b82 */ /* 0x000ee20000000a00 */
[----:B------:R-:W4:Y:S01]  /*61c0*/  LDCU.64 UR4, c[0x4][0x10] ;  /* 0x01000200ff0477ac */ /* 0x000f220008000a00 */
[----:B--2---:R-:W-:Y:S01]  /*61d0*/  MOV R5, UR9 ;  /* 0x0000000900057c02 */ /* 0x004fe20008000f00 */
[----:B-1----:R-:W-:Y:S01]  /*61e0*/  IMAD.U32 R4, RZ, RZ, UR8 ;  /* 0x00000008ff047e24 */ /* 0x002fe2000f8e00ff */
[----:B-----5:R-:W-:Y:S01]  /*61f0*/  MOV R7, UR7 ;  /* 0x0000000700077c02 */ /* 0x020fe20008000f00 */
[----:B----4-:R-:W-:Y:S01]  /*6200*/  IMAD.U32 R6, RZ, RZ, UR6 ;  /* 0x00000006ff067e24 */ /* 0x010fe2000f8e00ff */
[----:B------:R-:W-:Y:S01]  /*6210*/  MOV R11, UR5 ;  /* 0x00000005000b7c02 */ /* 0x000fe20008000f00 */
[----:B------:R-:W-:Y:S02]  /*6220*/  IMAD.U32 R10, RZ, RZ, UR4 ;  /* 0x00000004ff0a7e24 */ /* 0x000fe4000f8e00ff */
[----:B------:R-:W-:Y:S07]  /*6230*/  LEPC R20, `(.L_x_89) ;  /* 0x000000001014794e */ /* 0x000fee0000000000 */
[----:B---3--:R-:W-:Y:S05]  /*6240*/  CALL.ABS.NOINC R14 ;  /* 0x000000000e007343 */ /* 0x008fea0003c00000 */
.L_x_89:
[----:B------:R-:W-:Y:S05]  /*6250*/  WARPSYNC.ALL ;  /* 0x0000000000007948 */ /* 0x000fea0003800000 */
[C---:B------:R-:W-:Y:S01]  /*6260*/  R2UR UR4, R16.reuse ;  /* 0x00000000100472ca */ /* 0x040fe200000e0000 */
[----:B------:R-:W-:Y:S05]  /*6270*/  VIADD R0, R16, 0x10 ;  /* 0x0000001010007836 */ /* 0x000fea0000000000 */
[----:B------:R-:W-:Y:S04]  /*6280*/  SHF.R.U32.HI R0, RZ, 0x15, R0 ;  /* 0x00000015ff007819 */ /* 0x000fe80000011600 */
[----:B------:R-:W-:Y:S03]  /*6290*/  LOP3.LUT P0, RZ, R0, 0x3, R235, 0x48, !PT ;  /* 0x0000000300ff7812 */ /* 0x000fe600078048eb */
[----:B------:R-:W2:Y:S10]  /*62a0*/  LDTM.x16 R104, tmem[UR4] ;  /* 0x00000004006879ee */ /* 0x000eb40008240000 */
[----:B--2---:R-:W-:Y:S05]  /*62b0*/  @!P0 BRA `(.L_x_90) ;  /* 0x0000000000408947 */ /* 0x004fea0003800000 */
        /* <DEDUP_REMOVED lines=16> */
.L_x_90:
[----:B------:R-:W-:Y:S05]  /*63c0*/  WARPSYNC.ALL ;  /* 0x0000000000007948 */ /* 0x000fea0003800000 */
[C---:B------:R-:W-:Y:S01]  /*63d0*/  R2UR UR4, R16.reuse ;  /* 0x00000000100472ca */ /* 0x040fe200000e0000 */
[----:B------:R-:W-:Y:S05]  /*63e0*/  VIADD R0, R16, 0x20 ;  /* 0x0000002010007836 */ /* 0x000fea0000000000 */
[----:B------:R-:W-:Y:S04]  /*63f0*/  SHF.R.U32.HI R0, RZ, 0x15, R0 ;  /* 0x00000015ff007819 */ /* 0x000fe80000011600 */
[----:B------:R-:W-:Y:S03]  /*6400*/  LOP3.LUT P0, RZ, R0, 0x3, R235, 0x48, !PT ;  /* 0x0000000300ff7812 */ /* 0x000fe600078048eb */
[----:B------:R-:W2:Y:S10]  /*6410*/  LDTM.x16 R88, tmem[UR4+0x10] ;  /* 0x00001004005879ee */ /* 0x000eb40008240000 */
        /* <DEDUP_REMOVED lines=17> */
.L_x_91:
        /* <DEDUP_REMOVED lines=23> */
.L_x_92:
        /* <DEDUP_REMOVED lines=23> */
.L_x_93:
        /* <DEDUP_REMOVED lines=23> */
.L_x_94:
        /* <DEDUP_REMOVED lines=23> */
.L_x_95:
[C---:B------:R-:W-:Y:S01]  /*6af0*/  LOP3.LUT P2, R0, R17.reuse, 0x60, RZ, 0xc0, !PT ;  /* 0x0000006011007812 */ /* 0x040fe2000784c0ff */
[----:B------:R-:W-:Y:S05]  /*6b00*/  WARPSYNC.ALL ;  /* 0x0000000000007948 */ /* 0x000fea0003800000 */
[----:B------:R-:W-:Y:S01]  /*6b10*/  R2UR UR4, R16 ;  /* 0x00000000100472ca */ /* 0x000fe200000e0000 */
[----:B------:R-:W2:Y:S01]  /*6b20*/  S2UR UR5, SR_CgaCtaId ;  /* 0x00000000000579c3 */ /* 0x000ea20000008800 */
[----:B------:R-:W-:Y:S01]  /*6b30*/  SHF.L.U32 R220, R17, 0x4, RZ ;  /* 0x0000000411dc7819 */ /* 0x000fe200000006ff */
[----:B-1-3--:R-:W-:Y:S01]  /*6b40*/  FMUL R3, R120, R105 ;  /* 0x0000006978037220 */ /* 0x00afe20000400000 */
[----:B------:R-:W-:Y:S01]  /*6b50*/  ISETP.NE.AND P1, PT, R0, RZ, PT ;  /* 0x000000ff0000720c */ /* 0x000fe20003f25270 */
[----:B------:R-:W-:Y:S01]  /*6b60*/  FMUL R0, R120, R104 ;  /* 0x0000006878007220 */ /* 0x000fe20000400000 */
[----:B------:R-:W-:Y:S01]  /*6b70*/  SHF.L.U32 R122, R128, 0x10, RZ ;  /* 0x00000010807a7819 */ /* 0x000fe200000006ff */
[----:B------:R-:W-:Y:S01]  /*6b80*/  FMUL R20, R120, R106 ;  /* 0x0000006a78147220 */ /* 0x000fe20000400000 */
[----:B------:R-:W-:Y:S01]  /*6b90*/  LOP3.LUT R123, R128, 0xffff0000, RZ, 0xc0, !PT ;  /* 0xffff0000807b7812 */ /* 0x000fe200078ec0ff */
[----:B------:R-:W-:Y:S01]  /*6ba0*/  FMUL R21, R120, R107 ;  /* 0x0000006b78157220 */ /* 0x000fe20000400000 */
[----:B------:R-:W-:Y:S01]  /*6bb0*/  SHF.L.U32 R124, R129, 0x10, RZ ;  /* 0x00000010817c7819 */ /* 0x000fe200000006ff */
[----:B------:R-:W-:Y:S01]  /*6bc0*/  FFMA R0, R121, R122, R0 ;  /* 0x0000007a79007223 */ /* 0x000fe20000000000 */
[----:B------:R-:W-:Y:S01]  /*6bd0*/  LOP3.LUT R125, R129, 0xffff0000, RZ, 0xc0, !PT ;  /* 0xffff0000817d7812 */ /* 0x000fe200078ec0ff */
[----:B----4-:R-:W1:Y:S01]  /*6be0*/  LDTM.x16 R4, tmem[UR4+0x60] ;  /* 0x00006004000479ee */ /* 0x010e620008240000 */
[C---:B------:R-:W-:Y:S01]  /*6bf0*/  SHF.L.U32 R126, R130.reuse, 0x10, RZ ;  /* 0x00000010827e7819 */ /* 0x040fe200000006ff */
[----:B------:R-:W-:Y:S01]  /*6c00*/  NOP ;  /* 0x0000000000007918 */ /* 0x000fe20000000000 */
[----:B------:R-:W-:Y:S01]  /*6c10*/  LOP3.LUT R127, R130, 0xffff0000, RZ, 0xc0, !PT ;  /* 0xffff0000827f7812 */ /* 0x000fe200078ec0ff */
[----:B------:R-:W-:Y:S01]  /*6c20*/  FFMA R3, R121, R123, R3 ;  /* 0x0000007b79037223 */ /* 0x000fe20000000003 */
[----:B------:R-:W-:Y:S01]  /*6c30*/  SHF.L.U32 R128, R131, 0x10, RZ ;  /* 0x0000001083807819 */ /* 0x000fe200000006ff */
[----:B------:R-:W-:Y:S01]  /*6c40*/  FFMA R20, R121, R124, R20 ;  /* 0x0000007c79147223 */ /* 0x000fe20000000014 */
[----:B------:R-:W-:Y:S01]  /*6c50*/  LOP3.LUT R129, R131, 0xffff0000, RZ, 0xc0, !PT ;  /* 0xffff000083817812 */ /* 0x000fe200078ec0ff */
[----:B------:R-:W-:Y:S01]  /*6c60*/  FFMA R21, R121, R125, R21 ;  /* 0x0000007d79157223 */ /* 0x000fe20000000015 */
[----:B------:R-:W-:Y:S01]  /*6c70*/  LOP3.LUT P0, RZ, R220, 0x40, RZ, 0xc0, !PT ;  /* 0x00000040dcff7812 */ /* 0x000fe2000780c0ff */
[C---:B------:R-:W-:Y:S01]  /*6c80*/  FMUL R22, R120.reuse, R108 ;  /* 0x0000006c78167220 */ /* 0x040fe20000400000 */
[C---:B------:R-:W-:Y:S01]  /*6c90*/  SHF.L.U32 R130, R135.reuse, 0x10, RZ ;  /* 0x0000001087827819 */ /* 0x040fe200000006ff */
[C---:B------:R-:W-:Y:S01]  /*6ca0*/  FMUL R23, R120.reuse, R109 ;  /* 0x0000006d78177220 */ /* 0x040fe20000400000 */
[----:B------:R-:W-:Y:S01]  /*6cb0*/  LOP3.LUT R131, R135, 0xffff0000, RZ, 0xc0, !PT ;  /* 0xffff000087837812 */ /* 0x000fe200078ec0ff */
[----:B------:R-:W-:Y:S01]  /*6cc0*/  FFMA R22, R121, R126, R22 ;  /* 0x0000007e79167223 */ /* 0x000fe20000000016 */
[----:B------:R-:W-:Y:S01]  /*6cd0*/  F2FP.BF16.F32.PACK_AB R124, R3, R0 ;  /* 0x00000000037c723e */ /* 0x000fe200000010ff */
[----:B------:R-:W-:Y:S01]  /*6ce0*/  FFMA R23, R121, R127, R23 ;  /* 0x0000007f79177223 */ /* 0x000fe20000000017 */
[----:B------:R-:W-:Y:S01]  /*6cf0*/  F2FP.BF16.F32.PACK_AB R125, R21, R20 ;  /* 0x00000014157d723e */ /* 0x000fe200000010ff */
[C---:B------:R-:W-:Y:S01]  /*6d00*/  FMUL R104, R120.reuse, R110 ;  /* 0x0000006e78687220 */ /* 0x040fe20000400000 */
[----:B------:R-:W-:Y:S01]  /*6d10*/  LOP3.LUT R135, R137, 0xffff0000, RZ, 0xc0, !PT ;  /* 0xffff000089877812 */ /* 0x000fe200078ec0ff */
[----:B------:R-:W-:Y:S01]  /*6d20*/  FMUL R108, R120, R114 ;  /* 0x00000072786c7220 */ /* 0x000fe20000400000 */
[----:B------:R-:W-:Y:S01]  /*6d30*/  SHF.L.U32 R114, R132, 0x10, RZ ;  /* 0x0000001084727819 */ /* 0x000fe200000006ff */
[----:B------:R-:W-:Y:S01]  /*6d40*/  FFMA R104, R121, R128, R104 ;  /* 0x0000008079687223 */ /* 0x000fe20000000068 */
[----:B------:R-:W-:Y:S01]  /*6d50*/  F2FP.BF16.F32.PACK_AB R126, R23, R22 ;  /* 0x00000016177e723e */ /* 0x000fe200000010ff */
[C---:B------:R-:W-:Y:S01]  /*6d60*/  FMUL R105, R120.reuse, R111 ;  /* 0x0000006f78697220 */ /* 0x040fe20000400000 */
[----:B------:R-:W-:Y:S01]  /*6d70*/  IADD3 R240, PT, PT, R237, 0x200, RZ ;  /* 0x00000200edf07810 */ /* 0x000fe20007ffe0ff */
[----:B------:R-:W-:Y:S01]  /*6d80*/  FMUL R109, R120, R115 ;  /* 0x00000073786d7220 */ /* 0x000fe20000400000 */
[----:B------:R-:W-:Y:S01]  /*6d90*/  LOP3.LUT R115, R132, 0xffff0000, RZ, 0xc0, !PT ;  /* 0xffff000084737812 */ /* 0x000fe200078ec0ff */
[----:B------:R-:W-:Y:S01]  /*6da0*/  FFMA R105, R121, R129, R105 ;  /* 0x0000008179697223 */ /* 0x000fe20000000069 */
[----:B------:R-:W-:Y:S01]  /*6db0*/  SHF.L.U32 R132, R136, 0x10, RZ ;  /* 0x0000001088847819 */ /* 0x000fe200000006ff */
[----:B------:R-:W-:Y:S01]  /*6dc0*/  FMUL R106, R120, R112 ;  /* 0x00000070786a7220 */ /* 0x000fe20000400000 */
[----:B------:R-:W-:Y:S01]  /*6dd0*/  SHF.L.U32 R140, R144, 0x10, RZ ;  /* 0x00000010908c7819 */ /* 0x000fe200000006ff */
[C---:B------:R-:W-:Y:S01]  /*6de0*/  FMUL R110, R120.reuse, R116 ;  /* 0x00000074786e7220 */ /* 0x040fe20000400000 */
[----:B------:R-:W-:Y:S01]  /*6df0*/  SHF.L.U32 R116, R133, 0x10, RZ ;  /* 0x0000001085747819 */ /* 0x000fe200000006ff */
[----:B------:R-:W-:Y:S01]  /*6e00*/  FFMA R106, R121, R114, R106 ;  /* 0x00000072796a7223 */ /* 0x000fe2000000006a */
[----:B------:R-:W-:Y:S01]  /*6e10*/  F2FP.BF16.F32.PACK_AB R127, R105, R104 ;  /* 0x00000068697f723e */ /* 0x000fe200000010ff */
[C---:B------:R-:W-:Y:S01]  /*6e20*/  FMUL R107, R120.reuse, R113 ;  /* 0x00000071786b7220 */ /* 0x040fe20000400000 */
[----:B------:R-:W-:Y:S01]  /*6e30*/  IADD3 R239, PT, PT, R237, 0x210, RZ ;  /* 0x00000210edef7810 */ /* 0x000fe20007ffe0ff */
[----:B------:R-:W-:Y:S01]  /*6e40*/  FMUL R111, R120, R117 ;  /* 0x00000075786f7220 */ /* 0x000fe20000400000 */
[----:B------:R-:W-:Y:S01]  /*6e50*/  LOP3.LUT R117, R133, 0xffff0000, RZ, 0xc0, !PT ;  /* 0xffff000085757812 */ /* 0x000fe200078ec0ff */
[C---:B------:R-:W-:Y:S01]  /*6e60*/  FFMA R107, R121.reuse, R115, R107 ;  /* 0x00000073796b7223 */ /* 0x040fe2000000006b */
[----:B------:R-:W-:Y:S01]  /*6e70*/  LOP3.LUT R133, R136, 0xffff0000, RZ, 0xc0, !PT ;  /* 0xffff000088857812 */ /* 0x000fe200078ec0ff */
[C---:B------:R-:W-:Y:S01]  /*6e80*/  FFMA R108, R121.reuse, R116, R108 ;  /* 0x00000074796c7223 */ /* 0x040fe2000000006c */
[----:B------:R-:W-:Y:S01]  /*6e90*/  SHF.L.U32 R136, R138, 0x10, RZ ;  /* 0x000000108a887819 */ /* 0x000fe200000006ff */
[----:B------:R-:W-:Y:S01]  /*6ea0*/  FFMA R109, R121, R117, R109 ;  /* 0x00000075796d7223 */ /* 0x000fe2000000006d */
[----:B------:R-:W-:Y:S01]  /*6eb0*/  LOP3.LUT R141, R144, 0xffff0000, RZ, 0xc0, !PT ;  /* 0xffff0000908d7812 */ /* 0x000fe200078ec0ff */
[----:B------:R-:W-:Y:S01]  /*6ec0*/  FMUL R112, R120, R118 ;  /* 0x0000007678707220 */ /* 0x000fe20000400000 */
[----:B------:R-:W-:Y:S01]  /*6ed0*/  SHF.L.U32 R118, R134, 0x10, RZ ;  /* 0x0000001086767819 */ /* 0x000fe200000006ff */
[----:B------:R-:W-:Y:S01]  /*6ee0*/  FMUL R113, R120, R119 ;  /* 0x0000007778717220 */ /* 0x000fe20000400000 */
[----:B------:R-:W-:Y:S01]  /*6ef0*/  LOP3.LUT R119, R134, 0xffff0000, RZ, 0xc0, !PT ;  /* 0xffff000086777812 */ /* 0x000fe200078ec0ff */
[----:B------:R-:W-:Y:S01]  /*6f00*/  FMUL R88, R120, R88 ;  /* 0x0000005878587220 */ /* 0x000fe20000400000 */
[----:B------:R-:W-:Y:S01]  /*6f10*/  SHF.L.U32 R134, R137, 0x10, RZ ;  /* 0x0000001089867819 */ /* 0x000fe200000006ff */
[C---:B------:R-:W-:Y:S01]  /*6f20*/  FFMA R110, R121.reuse, R118, R110 ;  /* 0x00000076796e7223 */ /* 0x040fe2000000006e */
[----:B------:R-:W-:Y:S01]  /*6f30*/  LOP3.LUT R137, R138, 0xffff0000, RZ, 0xc0, !PT ;  /* 0xffff00008a897812 */ /* 0x000fe200078ec0ff */
[----:B------:R-:W-:Y:S01]  /*6f40*/  FFMA R111, R121, R119, R111 ;  /* 0x00000077796f7223 */ /* 0x000fe2000000006f */
[----:B------:R-:W-:Y:S01]  /*6f50*/  SHF.L.U32 R138, R139, 0x10, RZ ;  /* 0x000000108b8a7819 */ /* 0x000fe200000006ff */
[----:B------:R-:W-:Y:S01]  /*6f60*/  FFMA R112, R121, R130, R112 ;  /* 0x0000008279707223 */ /* 0x000fe20000000070 */
[----:B------:R-:W-:Y:S01]  /*6f70*/  LOP3.LUT R139, R139, 0xffff0000, RZ, 0xc0, !PT ;  /* 0xffff00008b8b7812 */ /* 0x000fe200078ec0ff */
[C---:B------:R-:W-:Y:S01]  /*6f80*/  FFMA R113, R121.reuse, R131, R113 ;  /* 0x0000008379717223 */ /* 0x040fe20000000071 */
[----:B------:R-:W-:Y:S01]  /*6f90*/  @P0 IADD3 R239, PT, PT, R240, -0x10, RZ ;  /* 0xfffffff0f0ef0810 */ /* 0x000fe20007ffe0ff */
[----:B------:R-:W-:Y:S01]  /*6fa0*/  FFMA R88, R121, R132, R88 ;  /* 0x0000008479587223 */ /* 0x000fe20000000058 */
[----:B------:R-:W-:Y:S01]  /*6fb0*/  F2FP.BF16.F32.PACK_AB R20, R107, R106 ;  /* 0x0000006a6b14723e */ /* 0x000fe200000010ff */
[C---:B------:R-:W-:Y:S01]  /*6fc0*/  FMUL R89, R120.reuse, R89 ;  /* 0x0000005978597220 */ /* 0x040fe20000400000 */
[----:B------:R-:W-:Y:S01]  /*6fd0*/  F2FP.BF16.F32.PACK_AB R21, R109, R108 ;  /* 0x0000006c6d15723e */ /* 0x000fe200000010ff */
[C---:B------:R-:W-:Y:S01]  /*6fe0*/  FMUL R90, R120.reuse, R90 ;  /* 0x0000005a785a7220 */ /* 0x040fe20000400000 */
[----:B------:R-:W-:Y:S01]  /*6ff0*/  F2FP.BF16.F32.PACK_AB R22, R111, R110 ;  /* 0x0000006e6f16723e */ /* 0x000fe200000010ff */
[----:B------:R-:W-:Y:S01]  /*7000*/  FFMA R89, R121, R133, R89 ;  /* 0x0000008579597223 */ /* 0x000fe20000000059 */
[----:B------:R-:W-:Y:S01]  /*7010*/  F2FP.BF16.F32.PACK_AB R23, R113, R112 ;  /* 0x000000707117723e */ /* 0x000fe200000010ff */
[----:B------:R-:W-:Y:S01]  /*7020*/  FFMA R90, R121, R134, R90 ;  /* 0x00000086795a7223 */ /* 0x000fe2000000005a */
[C---:B------:R-:W-:Y:S01]  /*7030*/  SHF.L.U32 R142, R145.reuse, 0x10, RZ ;  /* 0x00000010918e7819 */ /* 0x040fe200000006ff */
[C---:B------:R-:W-:Y:S01]  /*7040*/  FMUL R91, R120.reuse, R91 ;  /* 0x0000005b785b7220 */ /* 0x040fe20000400000 */
[----:B------:R-:W-:Y:S01]  /*7050*/  LOP3.LUT R143, R145, 0xffff0000, RZ, 0xc0, !PT ;  /* 0xffff0000918f7812 */ /* 0x000fe200078ec0ff */
[----:B------:R-:W-:Y:S01]  /*7060*/  FMUL R92, R120, R92 ;  /* 0x0000005c785c7220 */ /* 0x000fe20000400000 */
[C---:B------:R-:W-:Y:S01]  /*7070*/  SHF.L.U32 R144, R146.reuse, 0x10, RZ ;  /* 0x0000001092907819 */ /* 0x040fe200000006ff */
[C---:B------:R-:W-:Y:S01]  /*7080*/  FFMA R91, R121.reuse, R135, R91 ;  /* 0x00000087795b7223 */ /* 0x040fe2000000005b */
[----:B------:R-:W-:Y:S01]  /*7090*/  LOP3.LUT R145, R146, 0xffff0000, RZ, 0xc0, !PT ;  /* 0xffff000092917812 */ /* 0x000fe200078ec0ff */
[----:B------:R-:W-:Y:S01]  /*70a0*/  FFMA R92, R121, R136, R92 ;  /* 0x00000088795c7223 */ /* 0x000fe2000000005c */
[C---:B------:R-:W-:Y:S01]  /*70b0*/  SHF.L.U32 R146, R147.reuse, 0x10, RZ ;  /* 0x0000001093927819 */ /* 0x040fe200000006ff */
[C---:B------:R-:W-:Y:S01]  /*70c0*/  FMUL R93, R120.reuse, R93 ;  /* 0x0000005d785d7220 */ /* 0x040fe20000400000 */
[----:B------:R-:W-:Y:S01]  /*70d0*/  LOP3.LUT R147, R147, 0xffff0000, RZ, 0xc0, !PT ;  /* 0xffff000093937812 */ /* 0x000fe200078ec0ff */
[----:B------:R-:W-:Y:S01]  /*70e0*/  FMUL R94, R120, R94 ;  /* 0x0000005e785e7220 */ /* 0x000fe20000400000 */
[----:B------:R-:W-:Y:S01]  /*70f0*/  F2FP.BF16.F32.PACK_AB R88, R89, R88 ;  /* 0x000000585958723e */ /* 0x000fe200000010ff */
[C---:B------:R-:W-:Y:S01]  /*7100*/  FFMA R93, R121.reuse, R137, R93 ;  /* 0x00000089795d7223 */ /* 0x040fe2000000005d */
[----:B------:R-:W-:Y:S01]  /*7110*/  SHF.L.U32 R148, R152, 0x10, RZ ;  /* 0x0000001098947819 */ /* 0x000fe200000006ff */
[----:B------:R-:W-:Y:S01]  /*7120*/  FFMA R94, R121, R138, R94 ;  /* 0x0000008a795e7223 */ /* 0x000fe2000000005e */
[----:B------:R-:W-:Y:S01]  /*7130*/  F2FP.BF16.F32.PACK_AB R89, R91, R90 ;  /* 0x0000005a5b59723e */ /* 0x000fe200000010ff */
[----:B------:R-:W-:Y:S01]  /*7140*/  FMUL R95, R120, R95 ;  /* 0x0000005f785f7220 */ /* 0x000fe20000400000 */
[----:B------:R-:W-:Y:S01]  /*7150*/  LOP3.LUT R149, R152, 0xffff0000, RZ, 0xc0, !PT ;  /* 0xffff000098957812 */ /* 0x000fe200078ec0ff */
[C---:B------:R-:W-:Y:S01]  /*7160*/  FMUL R96, R120.reuse, R96 ;  /* 0x0000006078607220 */ /* 0x040fe20000400000 */
[----:B------:R-:W-:Y:S01]  /*7170*/  F2FP.BF16.F32.PACK_AB R90, R93, R92 ;  /* 0x0000005c5d5a723e */ /* 0x000fe200000010ff */
[----:B------:R-:W-:Y:S01]  /*7180*/  FFMA R95, R121, R139, R95 ;  /* 0x0000008b795f7223 */ /* 0x000fe2000000005f */
[----:B------:R-:W-:Y:S01]  /*7190*/  SHF.L.U32 R150, R153, 0x10, RZ ;  /* 0x0000001099967819 */ /* 0x000fe200000006ff */
[----:B------:R-:W-:Y:S01]  /*71a0*/  FFMA R96, R121, R140, R96 ;  /* 0x0000008c79607223 */ /* 0x000fe20000000060 */
[----:B------:R-:W-:Y:S01]  /*71b0*/  LOP3.LUT R151, R153, 0xffff0000, RZ, 0xc0, !PT ;  /* 0xffff000099977812 */ /* 0x000fe200078ec0ff */
[C---:B------:R-:W-:Y:S01]  /*71c0*/  FMUL R97, R120.reuse, R97 ;  /* 0x0000006178617220 */ /* 0x040fe20000400000 */
[----:B------:R-:W-:Y:S01]  /*71d0*/  F2FP.BF16.F32.PACK_AB R91, R95, R94 ;  /* 0x0000005e5f5b723e */ /* 0x000fe200000010ff */
        /* <DEDUP_REMOVED lines=11> */
[C---:B------:R-:W-:Y:S01]  /*7290*/  SHF.L.U32 R156, R160.reuse, 0x10, RZ ;  /* 0x00000010a09c7819 */ /* 0x040fe200000006ff */
[----:B------:R-:W-:Y:S01]  /*72a0*/  FFMA R100, R121, R144, R100 ;  /* 0x0000009079647223 */ /* 0x000fe20000000064 */
[----:B------:R-:W-:Y:S01]  /*72b0*/  LOP3.LUT R157, R160, 0xffff0000, RZ, 0xc0, !PT ;  /* 0xffff0000a09d7812 */ /* 0x000fe200078ec0ff */
[C---:B------:R-:W-:Y:S01]  /*72c0*/  FMUL R101, R120.reuse, R101 ;  /* 0x0000006578657220 */ /* 0x040fe20000400000 */
[----:B------:R-:W-:Y:S01]  /*72d0*/  F2FP.BF16.F32.PACK_AB R97, R99, R98 ;  /* 0x000000626361723e */ /* 0x000fe200000010ff */
[----:B------:R-:W-:Y:S01]  /*72e0*/  FMUL R102, R120, R102 ;  /* 0x0000006678667220 */ /* 0x000fe20000400000 */
[----:B------:R-:W-:Y:S01]  /*72f0*/  SHF.L.U32 R158, R161, 0x10, RZ ;  /* 0x00000010a19e7819 */ /* 0x000fe200000006ff */
[----:B------:R-:W-:Y:S01]  /*7300*/  FFMA R101, R121, R145, R101 ;  /* 0x0000009179657223 */ /* 0x000fe20000000065 */
[----:B------:R-:W-:Y:S01]  /*7310*/  LOP3.LUT R159, R161, 0xffff0000, RZ, 0xc0, !PT ;  /* 0xffff0000a19f7812 */ /* 0x000fe200078ec0ff */
[----:B------:R-:W-:Y:S01]  /*7320*/  FFMA R102, R121, R146, R102 ;  /* 0x0000009279667223 */ /* 0x000fe20000000066 */
[----:B------:R-:W-:Y:S01]  /*7330*/  SHF.L.U32 R160, R162, 0x10, RZ ;  /* 0x00000010a2a07819 */ /* 0x000fe200000006ff */
[C---:B------:R-:W-:Y:S01]  /*7340*/  FMUL R103, R120.reuse, R103 ;  /* 0x0000006778677220 */ /* 0x040fe20000400000 */
[----:B------:R-:W-:Y:S01]  /*7350*/  F2FP.BF16.F32.PACK_AB R98, R101, R100 ;  /* 0x000000646562723e */ /* 0x000fe200000010ff */
[----:B------:R-:W-:Y:S01]  /*7360*/  FMUL R72, R120, R72 ;  /* 0x0000004878487220 */ /* 0x000fe20000400000 */
[----:B------:R-:W-:Y:S01]  /*7370*/  LOP3.LUT R161, R162, 0xffff0000, RZ, 0xc0, !PT ;  /* 0xffff0000a2a17812 */ /* 0x000fe200078ec0ff */
        /* <DEDUP_REMOVED lines=11> */
[----:B------:R-:W-:Y:S01]  /*7430*/  SHF.L.U32 R166, R169, 0x10, RZ ;  /* 0x00000010a9a67819 */ /* 0x000fe200000006ff */
[C---:B------:R-:W-:Y:S01]  /*7440*/  FMUL R75, R120.reuse, R75 ;  /* 0x0000004b784b7220 */ /* 0x040fe20000400000 */
[----:B------:R-:W-:Y:S01]  /*7450*/  F2FP.BF16.F32.PACK_AB R72, R73, R72 ;  /* 0x000000484948723e */ /* 0x000fe200000010ff */
[----:B------:R-:W-:Y:S01]  /*7460*/  FMUL R76, R120, R76 ;  /* 0x0000004c784c7220 */ /* 0x000fe20000400000 */
[----:B------:R-:W-:Y:S01]  /*7470*/  LOP3.LUT R167, R169, 0xffff0000, RZ, 0xc0, !PT ;  /* 0xffff0000a9a77812 */ /* 0x000fe200078ec0ff */
        /* <DEDUP_REMOVED lines=16> */
[----:B------:R-:W-:Y:S01]  /*7580*/  UMOV UR4, 0x400 ;  /* 0x0000040000047882 */ /* 0x000fe20000000000 */
[C---:B------:R-:W-:Y:S01]  /*7590*/  SHF.L.U32 R174, R177.reuse, 0x10, RZ ;  /* 0x00000010b1ae7819 */ /* 0x040fe200000006ff */
[----:B--2---:R-:W-:Y:S01]  /*75a0*/  ULEA UR4, UR5, UR4, 0x18 ;  /* 0x0000000405047291 */ /* 0x004fe2000f8ec0ff */
[----:B------:R-:W-:Y:S01]  /*75b0*/  LOP3.LUT R175, R177, 0xffff0000, RZ, 0xc0, !PT ;  /* 0xffff0000b1af7812 */ /* 0x000fe200078ec0ff */
[C---:B------:R-:W-:Y:S01]  /*75c0*/  FFMA R79, R121.reuse, R155, R79 ;  /* 0x0000009b794f7223 */ /* 0x040fe2000000004f */
[C---:B------:R-:W-:Y:S01]  /*75d0*/  SHF.L.U32 R176, R178.reuse, 0x10, RZ ;  /* 0x00000010b2b07819 */ /* 0x040fe200000006ff */
[----:B------:R-:W-:Y:S01]  /*75e0*/  ULEA UR4, UR44, UR4, 0x3 ;  /* 0x000000042c047291 */ /* 0x000fe2000f8e18ff */
[----:B------:R-:W-:Y:S01]  /*75f0*/  LOP3.LUT R177, R178, 0xffff0000, RZ, 0xc0, !PT ;  /* 0xffff0000b2b17812 */ /* 0x000fe200078ec0ff */
[----:B------:R-:W-:Y:S01]  /*7600*/  FFMA R80, R121, R156, R80 ;  /* 0x0000009c79507223 */ /* 0x000fe20000000050 */
[----:B------:R-:W-:Y:S01]  /*7610*/  F2FP.BF16.F32.PACK_AB R75, R79, R78 ;  /* 0x0000004e4f4b723e */ /* 0x000fe200000010ff */
[----:B------:R-:W-:Y:S01]  /*7620*/  UIADD3 UR4, UPT, UPT, UR4, 0x90, URZ ;  /* 0x0000009004047890 */ /* 0x000fe2000fffe0ff */
[C---:B------:R-:W-:Y:S01]  /*7630*/  SHF.L.U32 R178, R179.reuse, 0x10, RZ ;  /* 0x00000010b3b27819 */ /* 0x040fe200000006ff */
[----:B------:R-:W-:Y:S01]  /*7640*/  FMUL R81, R120, R81 ;  /* 0x0000005178517220 */ /* 0x000fe20000400000 */
[----:B------:R-:W-:Y:S01]  /*7650*/  LOP3.LUT R179, R179, 0xffff0000, RZ, 0xc0, !PT ;  /* 0xffff0000b3b37812 */ /* 0x000fe200078ec0ff */
[----:B------:R-:W-:Y:S01]  /*7660*/  UPRMT UR4, UR5, 0x654, UR4 ;  /* 0x0000065405047896 */ /* 0x000fe20008000004 */
[C---:B------:R-:W-:Y:S01]  /*7670*/  SHF.L.U32 R180, R184.reuse, 0x10, RZ ;  /* 0x00000010b8b47819 */ /* 0x040fe200000006ff */
[----:B------:R-:W-:Y:S01]  /*7680*/  FFMA R81, R121, R157, R81 ;  /* 0x0000009d79517223 */ /* 0x000fe20000000051 */
[----:B------:R-:W-:Y:S01]  /*7690*/  LOP3.LUT R181, R184, 0xffff0000, RZ, 0xc0, !PT ;  /* 0xffff0000b8b57812 */ /* 0x000fe200078ec0ff */
[C---:B------:R-:W-:Y:S01]  /*76a0*/  FMUL R82, R120.reuse, R82 ;  /* 0x0000005278527220 */ /* 0x040fe20000400000 */
[----:B------:R-:W-:Y:S01]  /*76b0*/  SHF.L.U32 R182, R185, 0x10, RZ ;  /* 0x00000010b9b67819 */ /* 0x000fe200000006ff */
[----:B------:R-:W-:Y:S01]  /*76c0*/  FMUL R83, R120, R83 ;  /* 0x0000005378537220 */ /* 0x000fe20000400000 */
[----:B------:R-:W-:Y:S01]  /*76d0*/  F2FP.BF16.F32.PACK_AB R80, R81, R80 ;  /* 0x000000505150723e */ /* 0x000fe200000010ff */
[----:B------:R-:W-:Y:S01]  /*76e0*/  FFMA R82, R121, R158, R82 ;  /* 0x0000009e79527223 */ /* 0x000fe20000000052 */
[----:B------:R-:W-:Y:S01]  /*76f0*/  LOP3.LUT R183, R185, 0xffff0000, RZ, 0xc0, !PT ;  /* 0xffff0000b9b77812 */ /* 0x000fe200078ec0ff */
[----:B-1----:R-:W-:Y:S01]  /*7700*/  SYNCS.ARRIVE.TRANS64.RED.A1T0 RZ, [UR4], RZ ;  /* 0x000000ffffff79a7 */ /* 0x002fe20008100404 */
[C---:B------:R-:W-:Y:S01]  /*7710*/  SHF.L.U32 R184, R186.reuse, 0x10, RZ ;  /* 0x00000010bab87819 */ /* 0x040fe200000006ff */
[----:B------:R1:W-:Y:S01]  /*7720*/  STS.128 [R237+0x200], R124 ;  /* 0x0002007ced007388 */ /* 0x0003e20000000c00 */
[----:B------:R-:W-:Y:S01]  /*7730*/  LOP3.LUT R185, R186, 0xffff0000, RZ, 0xc0, !PT ;  /* 0xffff0000bab97812 */ /* 0x000fe200078ec0ff */
[----:B------:R-:W-:Y:S01]  /*7740*/  FFMA R83, R121, R159, R83 ;  /* 0x0000009f79537223 */ /* 0x000fe20000000053 */
[C---:B------:R-:W-:Y:S01]  /*7750*/  SHF.L.U32 R186, R187.reuse, 0x10, RZ ;  /* 0x00000010bbba7819 */ /* 0x040fe200000006ff */
[C---:B------:R-:W-:Y:S01]  /*7760*/  FMUL R84, R120.reuse, R84 ;  /* 0x0000005478547220 */ /* 0x040fe20000400000 */
[----:B------:R-:W-:Y:S01]  /*7770*/  LOP3.LUT R187, R187, 0xffff0000, RZ, 0xc0, !PT ;  /* 0xffff0000bbbb7812 */ /* 0x000fe200078ec0ff */
[----:B------:R-:W-:Y:S01]  /*7780*/  FMUL R85, R120, R85 ;  /* 0x0000005578557220 */ /* 0x000fe20000400000 */
[----:B------:R-:W-:Y:S01]  /*7790*/  F2FP.BF16.F32.PACK_AB R81, R83, R82 ;  /* 0x000000525351723e */ /* 0x000fe200000010ff */
[----:B------:R1:W-:Y:S01]  /*77a0*/  STS.128 [R239], R20 ;  /* 0x00000014ef007388 */ /* 0x0003e20000000c00 */
[C---:B------:R-:W-:Y:S01]  /*77b0*/  SHF.L.U32 R188, R192.reuse, 0x10, RZ ;  /* 0x00000010c0bc7819 */ /* 0x040fe200000006ff */
[C---:B------:R-:W-:Y:S01]  /*77c0*/  FFMA R84, R121.reuse, R160, R84 ;  /* 0x000000a079547223 */ /* 0x040fe20000000054 */
[----:B------:R-:W-:Y:S01]  /*77d0*/  LOP3.LUT R189, R192, 0xffff0000, RZ, 0xc0, !PT ;  /* 0xffff0000c0bd7812 */ /* 0x000fe200078ec0ff */
[----:B------:R-:W-:Y:S01]  /*77e0*/  FFMA R85, R121, R161, R85 ;  /* 0x000000a179557223 */ /* 0x000fe20000000055 */
[C---:B------:R-:W-:Y:S01]  /*77f0*/  SHF.L.U32 R190, R193.reuse, 0x10, RZ ;  /* 0x00000010c1be7819 */ /* 0x040fe200000006ff */
[----:B------:R-:W-:Y:S01]  /*7800*/  FMUL R86, R120, R86 ;  /* 0x0000005678567220 */ /* 0x000fe20000400000 */
[----:B------:R-:W-:Y:S01]  /*7810*/  LOP3.LUT R191, R193, 0xffff0000, RZ, 0xc0, !PT ;  /* 0xffff0000c1bf7812 */ /* 0x000fe200078ec0ff */
[----:B------:R1:W-:Y:S01]  /*7820*/  STS.128 [R237+0x1200], R88 ;  /* 0x00120058ed007388 */ /* 0x0003e20000000c00 */
[----:B------:R-:W-:Y:S01]  /*7830*/  F2FP.BF16.F32.PACK_AB R82, R85, R84 ;  /* 0x000000545552723e */ /* 0x000fe200000010ff */
[----:B------:R-:W-:Y:S01]  /*7840*/  FFMA R86, R121, R162, R86 ;  /* 0x000000a279567223 */ /* 0x000fe20000000056 */
[----:B------:R-:W-:Y:S01]  /*7850*/  SHF.L.U32 R192, R194, 0x10, RZ ;  /* 0x00000010c2c07819 */ /* 0x000fe200000006ff */
[----:B------:R-:W-:Y:S01]  /*7860*/  FMUL R87, R120, R87 ;  /* 0x0000005778577220 */ /* 0x000fe20000400000 */
[----:B------:R-:W-:Y:S01]  /*7870*/  LOP3.LUT R193, R194, 0xffff0000, RZ, 0xc0, !PT ;  /* 0xffff0000c2c17812 */ /* 0x000fe200078ec0ff */
[C---:B------:R-:W-:Y:S01]  /*7880*/  FMUL R56, R120.reuse, R56 ;  /* 0x0000003878387220 */ /* 0x040fe20000400000 */
[C---:B------:R-:W-:Y:S01]  /*7890*/  SHF.L.U32 R194, R195.reuse, 0x10, RZ ;  /* 0x00000010c3c27819 */ /* 0x040fe200000006ff */
[----:B------:R1:W-:Y:S01]  /*78a0*/  STS.128 [R239+0x1000], R96 ;  /* 0x00100060ef007388 */ /* 0x0003e20000000c00 */
[----:B------:R-:W-:Y:S01]  /*78b0*/  LOP3.LUT R195, R195, 0xffff0000, RZ, 0xc0, !PT ;  /* 0xffff0000c3c37812 */ /* 0x000fe200078ec0ff */
[----:B------:R-:W-:Y:S01]  /*78c0*/  FMUL R57, R120, R57 ;  /* 0x0000003978397220 */ /* 0x000fe20000400000 */
[----:B------:R-:W-:Y:S01]  /*78d0*/  SHF.L.U32 R196, R200, 0x10, RZ ;  /* 0x00000010c8c47819 */ /* 0x000fe200000006ff */
[----:B------:R-:W-:Y:S01]  /*78e0*/  FMUL R58, R120, R58 ;  /* 0x0000003a783a7220 */ /* 0x000fe20000400000 */
[----:B------:R-:W-:Y:S01]  /*78f0*/  LOP3.LUT R197, R200, 0xffff0000, RZ, 0xc0, !PT ;  /* 0xffff0000c8c57812 */ /* 0x000fe200078ec0ff */
[----:B------:R-:W-:Y:S01]  /*7900*/  FFMA R87, R121, R163, R87 ;  /* 0x000000a379577223 */ /* 0x000fe20000000057 */
[----:B------:R-:W-:Y:S01]  /*7910*/  SHF.L.U32 R198, R201, 0x10, RZ ;  /* 0x00000010c9c67819 */ /* 0x000fe200000006ff */
[----:B------:R1:W-:Y:S01]  /*7920*/  STS.128 [R237+0x2200], R72 ;  /* 0x00220048ed007388 */ /* 0x0003e20000000c00 */
[C---:B------:R-:W-:Y:S01]  /*7930*/  FFMA R56, R121.reuse, R164, R56 ;  /* 0x000000a479387223 */ /* 0x040fe20000000038 */
[----:B------:R-:W-:Y:S01]  /*7940*/  FFMA R57, R121, R165, R57 ;  /* 0x000000a579397223 */ /* 0x000fe20000000039 */
[----:B------:R-:W-:Y:S01]  /*7950*/  F2FP.BF16.F32.PACK_AB R83, R87, R86 ;  /* 0x000000565753723e */ /* 0x000fe200000010ff */
[----:B------:R-:W-:Y:S01]  /*7960*/  FFMA R58, R121, R166, R58 ;  /* 0x000000a6793a7223 */ /* 0x000fe2000000003a */
[C---:B------:R-:W-:Y:S01]  /*7970*/  FMUL R59, R120.reuse, R59 ;  /* 0x0000003b783b7220 */ /* 0x040fe20000400000 */
[----:B------:R-:W-:Y:S01]  /*7980*/  LOP3.LUT R199, R201, 0xffff0000, RZ, 0xc0, !PT ;  /* 0xffff0000c9c77812 */ /* 0x000fe200078ec0ff */
[C---:B------:R-:W-:Y:S01]  /*7990*/  FMUL R60, R120.reuse, R60 ;  /* 0x0000003c783c7220 */ /* 0x040fe20000400000 */
[----:B------:R1:W-:Y:S01]  /*79a0*/  STS.128 [R239+0x2000], R80 ;  /* 0x00200050ef007388 */ /* 0x0003e20000000c00 */
[----:B------:R-:W-:Y:S01]  /*79b0*/  F2FP.BF16.F32.PACK_AB R56, R57, R56 ;  /* 0x000000383938723e */ /* 0x000fe200000010ff */
[C---:B------:R-:W-:Y:S01]  /*79c0*/  FFMA R59, R121.reuse, R167, R59 ;  /* 0x000000a7793b7223 */ /* 0x040fe2000000003b */
[----:B------:R-:W-:Y:S01]  /*79d0*/  FFMA R60, R121, R168, R60 ;  /* 0x000000a8793c7223 */ /* 0x000fe2000000003c */
[----:B------:R-:W-:Y:S01]  /*79e0*/  FMUL R61, R120, R61 ;  /* 0x0000003d783d7220 */ /* 0x000fe20000400000 */
[----:B------:R-:W-:Y:S01]  /*79f0*/  SHF.L.U32 R200, R202, 0x10, RZ ;  /* 0x00000010cac87819 */ /* 0x000fe200000006ff */
[C---:B------:R-:W-:Y:S01]  /*7a00*/  FMUL R62, R120.reuse, R62 ;  /* 0x0000003e783e7220 */ /* 0x040fe20000400000 */
[----:B------:R-:W-:Y:S01]  /*7a10*/  F2FP.BF16.F32.PACK_AB R57, R59, R58 ;  /* 0x0000003a3b39723e */ /* 0x000fe200000010ff */
[C---:B------:R-:W-:Y:S01]  /*7a20*/  FFMA R61, R121.reuse, R169, R61 ;  /* 0x000000a9793d7223 */ /* 0x040fe2000000003d */
[----:B------:R-:W-:Y:S01]  /*7a30*/  FMUL R63, R120, R63 ;  /* 0x0000003f783f7220 */ /* 0x000fe20000400000 */
[----:B------:R-:W-:Y:S01]  /*7a40*/  FFMA R62, R121, R170, R62 ;  /* 0x000000aa793e7223 */ /* 0x000fe2000000003e */
[----:B------:R-:W-:Y:S01]  /*7a50*/  LOP3.LUT R201, R202, 0xffff0000, RZ, 0xc0, !PT ;  /* 0xffff0000cac97812 */ /* 0x000fe200078ec0ff */
[C---:B------:R-:W-:Y:S01]  /*7a60*/  FMUL R64, R120.reuse, R64 ;  /* 0x0000004078407220 */ /* 0x040fe20000400000 */
[----:B------:R-:W-:Y:S01]  /*7a70*/  F2FP.BF16.F32.PACK_AB R58, R61, R60 ;  /* 0x0000003c3d3a723e */ /* 0x000fe200000010ff */
[C---:B------:R-:W-:Y:S01]  /*7a80*/  FFMA R63, R121.reuse, R171, R63 ;  /* 0x000000ab793f7223 */ /* 0x040fe2000000003f */
[C---:B------:R-:W-:Y:S01]  /*7a90*/  FMUL R65, R120.reuse, R65 ;  /* 0x0000004178417220 */ /* 0x040fe20000400000 */
[----:B------:R-:W-:Y:S01]  /*7aa0*/  FFMA R64, R121, R172, R64 ;  /* 0x000000ac79407223 */ /* 0x000fe20000000040 */
[----:B------:R-:W-:Y:S01]  /*7ab0*/  SHF.L.U32 R202, R203, 0x10, RZ ;  /* 0x00000010cbca7819 */ /* 0x000fe200000006ff */
[C---:B------:R-:W-:Y:S01]  /*7ac0*/  FMUL R66, R120.reuse, R66 ;  /* 0x0000004278427220 */ /* 0x040fe20000400000 */
[----:B------:R-:W-:Y:S01]  /*7ad0*/  F2FP.BF16.F32.PACK_AB R59, R63, R62 ;  /* 0x0000003e3f3b723e */ /* 0x000fe200000010ff */
[C---:B------:R-:W-:Y:S01]  /*7ae0*/  FFMA R65, R121.reuse, R173, R65 ;  /* 0x000000ad79417223 */ /* 0x040fe20000000041 */
[C---:B------:R-:W-:Y:S01]  /*7af0*/  FMUL R67, R120.reuse, R67 ;  /* 0x0000004378437220 */ /* 0x040fe20000400000 */
[----:B------:R-:W-:Y:S01]  /*7b00*/  FFMA R66, R121, R174, R66 ;  /* 0x000000ae79427223 */ /* 0x000fe20000000042 */
[----:B------:R-:W-:Y:S01]  /*7b10*/  LOP3.LUT R203, R203, 0xffff0000, RZ, 0xc0, !PT ;  /* 0xffff0000cbcb7812 */ /* 0x000fe200078ec0ff */
[----:B------:R1:W-:Y:S01]  /*7b20*/  STS.128 [R237+0x3200], R56 ;  /* 0x00320038ed007388 */ /* 0x0003e20000000c00 */
[----:B------:R-:W-:Y:S01]  /*7b30*/  F2FP.BF16.F32.PACK_AB R64, R65, R64 ;  /* 0x000000404140723e */ /* 0x000fe200000010ff */
[C---:B------:R-:W-:Y:S01]  /*7b40*/  FFMA R67, R121.reuse, R175, R67 ;  /* 0x000000af79437223 */ /* 0x040fe20000000043 */
[C---:B------:R-:W-:Y:S01]  /*7b50*/  FMUL R68, R120.reuse, R68 ;  /* 0x0000004478447220 */ /* 0x040fe20000400000 */
[C---:B------:R-:W-:Y:S01]  /*7b60*/  FMUL R69, R120.reuse, R69 ;  /* 0x0000004578457220 */ /* 0x040fe20000400000 */
[----:B------:R-:W-:Y:S01]  /*7b70*/  FMUL R70, R120, R70 ;  /* 0x0000004678467220 */ /* 0x000fe20000400000 */
[----:B------:R-:W-:Y:S01]  /*7b80*/  SHF.L.U32 R204, R208, 0x10, RZ ;  /* 0x00000010d0cc7819 */ /* 0x000fe200000006ff */
[----:B------:R-:W-:Y:S01]  /*7b90*/  FFMA R68, R121, R176, R68 ;  /* 0x000000b079447223 */ /* 0x000fe20000000044 */
[----:B------:R-:W-:Y:S01]  /*7ba0*/  F2FP.BF16.F32.PACK_AB R65, R67, R66 ;  /* 0x000000424341723e */ /* 0x000fe200000010ff */
[C---:B------:R-:W-:Y:S01]  /*7bb0*/  FFMA R69, R121.reuse, R177, R69 ;  /* 0x000000b179457223 */ /* 0x040fe20000000045 */
[----:B------:R-:W-:Y:S01]  /*7bc0*/  FFMA R70, R121, R178, R70 ;  /* 0x000000b279467223 */ /* 0x000fe20000000046 */
[----:B------:R-:W-:Y:S01]  /*7bd0*/  FMUL R71, R120, R71 ;  /* 0x0000004778477220 */ /* 0x000fe20000400000 */
        /* <DEDUP_REMOVED lines=84> */
[----:B------:R-:W-:Y:S01]  /*8120*/  FFMA R33, R121, R205, R33 ;  /* 0x000000cd79217223 */ /* 0x000fe20000000021 */
[C---:B------:R-:W-:Y:S01]  /*8130*/  FMUL R35, R120.reuse, R35 ;  /* 0x0000002378237220 */ /* 0x040fe20000400000 */
[C---:B------:R-:W-:Y:S01]  /*8140*/  FMUL R36, R120.reuse, R36 ;  /* 0x0000002478247220 */ /* 0x040fe20000400000 */
[----:B------:R-:W-:Y:S01]  /*8150*/  FMUL R37, R120, R37 ;  /* 0x0000002578257220 */ /* 0x000fe20000400000 */
[----:B------:R1:W-:Y:S01]  /*8160*/  STS.128 [R237+0x5200], R24 ;  /* 0x00520018ed007388 */ /* 0x0003e20000000c00 */
[----:B------:R-:W-:Y:S01]  /*8170*/  LOP3.LUT R219, R219, 0xffff0000, RZ, 0xc0, !PT ;  /* 0xffff0000dbdb7812 */ /* 0x000fe200078ec0ff */
[----:B------:R-:W-:Y:S01]  /*8180*/  FFMA R34, R121, R206, R34 ;  /* 0x000000ce79227223 */ /* 0x000fe20000000022 */
[----:B------:R-:W-:Y:S01]  /*8190*/  F2FP.BF16.F32.PACK_AB R32, R33, R32 ;  /* 0x000000202120723e */ /* 0x000fe200000010ff */
[C---:B------:R-:W-:Y:S01]  /*81a0*/  FFMA R35, R121.reuse, R207, R35 ;  /* 0x000000cf79237223 */ /* 0x040fe20000000023 */
[C---:B------:R-:W-:Y:S01]  /*81b0*/  FFMA R36, R121.reuse, R208, R36 ;  /* 0x000000d079247223 */ /* 0x040fe20000000024 */
[----:B------:R-:W-:Y:S01]  /*81c0*/  SHF.L.U32 R220, R224, 0x10, RZ ;  /* 0x00000010e0dc7819 */ /* 0x000fe200000006ff */
[C---:B------:R-:W-:Y:S01]  /*81d0*/  FFMA R37, R121.reuse, R209, R37 ;  /* 0x000000d179257223 */ /* 0x040fe20000000025 */
[C---:B------:R-:W-:Y:S01]  /*81e0*/  FMUL R38, R120.reuse, R38 ;  /* 0x0000002678267220 */ /* 0x040fe20000400000 */
[C---:B------:R-:W-:Y:S01]  /*81f0*/  FMUL R39, R120.reuse, R39 ;  /* 0x0000002778277220 */ /* 0x040fe20000400000 */
[C---:B------:R-:W-:Y:S01]  /*8200*/  FMUL R4, R120.reuse, R4 ;  /* 0x0000000478047220 */ /* 0x040fe20000400000 */
[C---:B------:R-:W-:Y:S01]  /*8210*/  FMUL R5, R120.reuse, R5 ;  /* 0x0000000578057220 */ /* 0x040fe20000400000 */
[C---:B------:R-:W-:Y:S01]  /*8220*/  FFMA R38, R121.reuse, R210, R38 ;  /* 0x000000d279267223 */ /* 0x040fe20000000026 */
[C---:B------:R-:W-:Y:S01]  /*8230*/  FMUL R6, R120.reuse, R6 ;  /* 0x0000000678067220 */ /* 0x040fe20000400000 */
[C---:B------:R-:W-:Y:S01]  /*8240*/  FFMA R39, R121.reuse, R211, R39 ;  /* 0x000000d379277223 */ /* 0x040fe20000000027 */
[C---:B------:R-:W-:Y:S01]  /*8250*/  FMUL R7, R120.reuse, R7 ;  /* 0x0000000778077220 */ /* 0x040fe20000400000 */
[C---:B------:R-:W-:Y:S01]  /*8260*/  FFMA R4, R121.reuse, R212, R4 ;  /* 0x000000d479047223 */ /* 0x040fe20000000004 */
[C---:B------:R-:W-:Y:S01]  /*8270*/  FMUL R8, R120.reuse, R8 ;  /* 0x0000000878087220 */ /* 0x040fe20000400000 */
[C---:B------:R-:W-:Y:S01]  /*8280*/  FFMA R5, R121.reuse, R213, R5 ;  /* 0x000000d579057223 */ /* 0x040fe20000000005 */
[C---:B------:R-:W-:Y:S01]  /*8290*/  FMUL R9, R120.reuse, R9 ;  /* 0x0000000978097220 */ /* 0x040fe20000400000 */
[----:B------:R-:W-:Y:S01]  /*82a0*/  FFMA R6, R121, R214, R6 ;  /* 0x000000d679067223 */ /* 0x000fe20000000006 */
[C---:B------:R-:W-:Y:S01]  /*82b0*/  FMUL R10, R120.reuse, R10 ;  /* 0x0000000a780a7220 */ /* 0x040fe20000400000 */
[----:B------:R-:W-:Y:S01]  /*82c0*/  F2FP.BF16.F32.PACK_AB R33, R35, R34 ;  /* 0x000000222321723e */ /* 0x000fe200000010ff */
[----:B------:R-:W-:Y:S01]  /*82d0*/  FFMA R7, R121, R215, R7 ;  /* 0x000000d779077223 */ /* 0x000fe20000000007 */
[C---:B------:R-:W-:Y:S01]  /*82e0*/  FMUL R11, R120.reuse, R11 ;  /* 0x0000000b780b7220 */ /* 0x040fe20000400000 */
[----:B------:R-:W-:Y:S01]  /*82f0*/  F2FP.BF16.F32.PACK_AB R34, R37, R36 ;  /* 0x000000242522723e */ /* 0x000fe200000010ff */
[----:B------:R-:W-:Y:S01]  /*8300*/  FFMA R8, R121, R216, R8 ;  /* 0x000000d879087223 */ /* 0x000fe20000000008 */
[----:B------:R-:W-:Y:S01]  /*8310*/  F2FP.BF16.F32.PACK_AB R35, R39, R38 ;  /* 0x000000262723723e */ /* 0x000fe200000010ff */
[----:B------:R-:W-:Y:S01]  /*8320*/  FMUL R12, R120, R12 ;  /* 0x0000000c780c7220 */ /* 0x000fe20000400000 */
[----:B------:R-:W-:Y:S01]  /*8330*/  LOP3.LUT R221, R224, 0xffff0000, RZ, 0xc0, !PT ;  /* 0xffff0000e0dd7812 */ /* 0x000fe200078ec0ff */
[----:B------:R-:W-:Y:S01]  /*8340*/  FFMA R9, R121, R217, R9 ;  /* 0x000000d979097223 */ /* 0x000fe20000000009 */
[----:B------:R-:W-:Y:S01]  /*8350*/  SHF.L.U32 R222, R225, 0x10, RZ ;  /* 0x00000010e1de7819 */ /* 0x000fe200000006ff */
[----:B------:R1:W-:Y:S01]  /*8360*/  STS.128 [R239+0x5000], R32 ;  /* 0x00500020ef007388 */ /* 0x0003e20000000c00 */
[C---:B------:R-:W-:Y:S01]  /*8370*/  FMUL R13, R120.reuse, R13 ;  /* 0x0000000d780d7220 */ /* 0x040fe20000400000 */
[----:B------:R-:W-:Y:S01]  /*8380*/  FFMA R10, R121, R218, R10 ;  /* 0x000000da790a7223 */ /* 0x000fe2000000000a */
[----:B------:R-:W-:Y:S01]  /*8390*/  LOP3.LUT R223, R225, 0xffff0000, RZ, 0xc0, !PT ;  /* 0xffff0000e1df7812 */ /* 0x000fe200078ec0ff */
[----:B------:R-:W-:Y:S01]  /*83a0*/  FMUL R14, R120, R14 ;  /* 0x0000000e780e7220 */ /* 0x000fe20000400000 */
[C---:B------:R-:W-:Y:S01]  /*83b0*/  FFMA R11, R121.reuse, R219, R11 ;  /* 0x000000db790b7223 */ /* 0x040fe2000000000b */
[----:B------:R-:W-:Y:S01]  /*83c0*/  SHF.L.U32 R224, R226, 0x10, RZ ;  /* 0x00000010e2e07819 */ /* 0x000fe200000006ff */
[----:B------:R-:W-:Y:S01]  /*83d0*/  FMUL R15, R120, R15 ;  /* 0x0000000f780f7220 */ /* 0x000fe20000400000 */
[C---:B------:R-:W-:Y:S01]  /*83e0*/  FFMA R12, R121.reuse, R220, R12 ;  /* 0x000000dc790c7223 */ /* 0x040fe2000000000c */
[----:B------:R-:W-:Y:S01]  /*83f0*/  LOP3.LUT R225, R226, 0xffff0000, RZ, 0xc0, !PT ;  /* 0xffff0000e2e17812 */ /* 0x000fe200078ec0ff */
[C---:B------:R-:W-:Y:S01]  /*8400*/  FMUL R16, R120.reuse, R16 ;  /* 0x0000001078107220 */ /* 0x040fe20000400000 */
[----:B------:R-:W-:Y:S01]  /*8410*/  FFMA R13, R121, R221, R13 ;  /* 0x000000dd790d7223 */ /* 0x000fe2000000000d */
[----:B------:R-:W-:Y:S01]  /*8420*/  SHF.L.U32 R226, R227, 0x10, RZ ;  /* 0x00000010e3e27819 */ /* 0x000fe200000006ff */
[C---:B------:R-:W-:Y:S01]  /*8430*/  FMUL R17, R120.reuse, R17 ;  /* 0x0000001178117220 */ /* 0x040fe20000400000 */
[----:B------:R-:W-:Y:S01]  /*8440*/  F2FP.BF16.F32.PACK_AB R4, R5, R4 ;  /* 0x000000040504723e */ /* 0x000fe200000010ff */
[----:B------:R-:W-:Y:S01]  /*8450*/  FFMA R14, R121, R222, R14 ;  /* 0x000000de790e7223 */ /* 0x000fe2000000000e */
[----:B------:R-:W-:Y:S01]  /*8460*/  LOP3.LUT R227, R227, 0xffff0000, RZ, 0xc0, !PT ;  /* 0xffff0000e3e37812 */ /* 0x000fe200078ec0ff */
[C---:B------:R-:W-:Y:S01]  /*8470*/  FMUL R18, R120.reuse, R18 ;  /* 0x0000001278127220 */ /* 0x040fe20000400000 */
[----:B------:R-:W-:Y:S01]  /*8480*/  F2FP.BF16.F32.PACK_AB R5, R7, R6 ;  /* 0x000000060705723e */ /* 0x000fe200000010ff */
[----:B------:R-:W-:Y:S01]  /*8490*/  FFMA R15, R121, R223, R15 ;  /* 0x000000df790f7223 */ /* 0x000fe2000000000f */
[----:B------:R-:W-:Y:S01]  /*84a0*/  FMUL R19, R120, R19 ;  /* 0x0000001378137220 */ /* 0x000fe20000400000 */
[----:B------:R-:W-:Y:S01]  /*84b0*/  F2FP.BF16.F32.PACK_AB R6, R9, R8 ;  /* 0x000000080906723e */ /* 0x000fe200000010ff */
[----:B------:R-:W-:Y:S01]  /*84c0*/  FFMA R16, R121, R224, R16 ;  /* 0x000000e079107223 */ /* 0x000fe20000000010 */
[----:B------:R-:W-:Y:S01]  /*84d0*/  F2FP.BF16.F32.PACK_AB R7, R11, R10 ;  /* 0x0000000a0b07723e */ /* 0x000fe200000010ff */
[C---:B------:R-:W-:Y:S01]  /*84e0*/  FFMA R17, R121.reuse, R225, R17 ;  /* 0x000000e179117223 */ /* 0x040fe20000000011 */
[C---:B------:R-:W-:Y:S01]  /*84f0*/  FFMA R18, R121.reuse, R226, R18 ;  /* 0x000000e279127223 */ /* 0x040fe20000000012 */
[----:B------:R-:W-:Y:S01]  /*8500*/  FFMA R19, R121, R227, R19 ;  /* 0x000000e379137223 */ /* 0x000fe20000000013 */
[----:B------:R-:W-:Y:S01]  /*8510*/  F2FP.BF16.F32.PACK_AB R12, R13, R12 ;  /* 0x0000000c0d0c723e */ /* 0x000fe200000010ff */
[----:B------:R1:W-:Y:S01]  /*8520*/  STS.128 [R237+0x6200], R4 ;  /* 0x00620004ed007388 */ /* 0x0003e20000000c00 */
[----:B------:R-:W-:Y:S01]  /*8530*/  F2FP.BF16.F32.PACK_AB R13, R15, R14 ;  /* 0x0000000e0f0d723e */ /* 0x000fe200000010ff */
[----:B------:R-:W-:Y:S01]  /*8540*/  UMOV UR4, 0x400 ;  /* 0x0000040000047882 */ /* 0x000fe20000000000 */
[----:B------:R-:W-:Y:S01]  /*8550*/  F2FP.BF16.F32.PACK_AB R14, R17, R16 ;  /* 0x00000010110e723e */ /* 0x000fe200000010ff */
[----:B------:R-:W-:Y:S01]  /*8560*/  UIADD3 UR10, UPT, UPT, UR43, 0x1, URZ ;  /* 0x000000012b0a7890 */ /* 0x000fe2000fffe0ff */
[----:B------:R-:W-:Y:S01]  /*8570*/  F2FP.BF16.F32.PACK_AB R15, R19, R18 ;  /* 0x00000012130f723e */ /* 0x000fe200000010ff */
[----:B------:R-:W-:Y:S01]  /*8580*/  UIADD3 UR7, UPT, UPT, UR44, 0x1, URZ ;  /* 0x000000012c077890 */ /* 0x000fe2000fffe0ff */
[----:B------:R-:W-:Y:S01]  /*8590*/  BSSY.RECONVERGENT B0, `(.L_x_96) ;  /* 0x0000031000007945 */ /* 0x000fe20003800200 */
[----:B------:R-:W-:Y:S02]  /*85a0*/  ULEA UR4, UR5, UR4, 0x18 ;  /* 0x0000000405047291 */ /* 0x000fe4000f8ec0ff */
[----:B------:R1:W-:Y:S01]  /*85b0*/  STS.128 [R239+0x6000], R12 ;  /* 0x0060000cef007388 */ /* 0x0003e20000000c00 */
[----:B------:R-:W-:Y:S01]  /*85c0*/  @!PT LDS RZ, [RZ] ;  /* 0x00000000fffff984 */ /* 0x000fe20000000800 */
[----:B------:R-:W-:Y:S01]  /*85d0*/  @!PT LDS RZ, [RZ] ;  /* 0x00000000fffff984 */ /* 0x000fe20000000800 */
[----:B------:R-:W-:Y:S01]  /*85e0*/  @!PT LDS RZ, [RZ] ;  /* 0x00000000fffff984 */ /* 0x000fe20000000800 */
[----:B------:R-:W-:Y:S01]  /*85f0*/  @!PT LDS RZ, [RZ] ;  /* 0x00000000fffff984 */ /* 0x000fe20000000800 */
[----:B------:R2:W-:Y:S07]  /*8600*/  MEMBAR.ALL.CTA ;  /* 0x0000000000007992 */ /* 0x0005ee0000008000 */
[----:B--2---:R-:W2:Y:S02]  /*8610*/  FENCE.VIEW.ASYNC.S ;  /* 0x00000000000073c6 */ /* 0x004ea40000000000 */
[----:B--2---:R-:W-:Y:S06]  /*8620*/  BAR.SYNC.DEFER_BLOCKING 0x1, 0x80 ;  /* 0x0042000000007b1d */ /* 0x004fec0000010000 */
[----:B------:R-:W-:Y:S05]  /*8630*/  @P2 BRA `(.L_x_97) ;  /* 0x0000000000982947 */ /* 0x000fea0003800000 */
[----:B------:R-:W2:Y:S01]  /*8640*/  LDCU.64 UR16, c[0x0][0x348] ;  /* 0x00006900ff1077ac */ /* 0x000ea20008000a00 */
[----:B------:R-:W-:Y:S02]  /*8650*/  UIMAD UR6, UR43, 0x7000, UR4 ;  /* 0x000070002b0678a4 */ /* 0x000fe4000f8e0204 */
[----:B------:R-:W-:Y:S02]  /*8660*/  UIMAD UR13, UR47, 0x70, URZ ;  /* 0x000000702f0d78a4 */ /* 0x000fe4000f8e02ff */
[----:B------:R-:W-:Y:S02]  /*8670*/  USHF.L.U32 UR14, UR46, 0x7, URZ ;  /* 0x000000072e0e7899 */ /* 0x000fe400080006ff */
[----:B------:R-:W-:Y:S01]  /*8680*/  UIADD3 UR12, UPT, UPT, UR6, 0x200, URZ ;  /* 0x00000200060c7890 */ /* 0x000fe2000fffe0ff */
[----:B------:R-:W-:Y:S01]  /*8690*/  UMOV UR15, UR36 ;  /* 0x00000024000f7c82 */ /* 0x000fe20008000000 */
[----:B------:R-:W-:Y:S01]  /*86a0*/  UMOV UR19, UR36 ;  /* 0x0000002400137c82 */ /* 0x000fe20008000000 */
[----:B------:R-:W-:Y:S02]  /*86b0*/  UIADD3 UR29, UPT, UPT, UR13, 0x20, URZ ;  /* 0x000000200d1d7890 */ /* 0x000fe4000fffe0ff */
[----:B------:R-:W-:Y:S01]  /*86c0*/  UMOV UR18, UR14 ;  /* 0x0000000e00127c82 */ /* 0x000fe20008000000 */
[----:B------:R-:W-:Y:S02]  /*86d0*/  UIADD3 UR28, UPT, UPT, UR6, 0x2200, URZ ;  /* 0x00002200061c7890 */ /* 0x000fe4000fffe0ff */
[----:B--2---:R-:W-:Y:S02]  /*86e0*/  UIADD3 UR8, UP0, UPT, UR16, 0x680, URZ ;  /* 0x0000068010087890 */ /* 0x004fe4000ff1e0ff */
[----:B------:R-:W-:Y:S02]  /*86f0*/  UIADD3 UR16, UPT, UPT, UR6, 0x1200, URZ ;  /* 0x0000120006107890 */ /* 0x000fe4000fffe0ff */
[----:B------:R-:W-:Y:S02]  /*8700*/  UIADD3.X UR9, UPT, UPT, URZ, UR17, URZ, UP0, !UPT ;  /* 0x00000011ff097290 */ /* 0x000fe400087fe4ff */
[----:B------:R-:W-:Y:S01]  /*8710*/  UIADD3 UR17, UPT, UPT, UR13, 0x10, URZ ;  /* 0x000000100d117890 */ /* 0x000fe2000fffe0ff */
[----:B------:R-:W-:Y:S01]  /*8720*/  UMOV UR31, UR36 ;  /* 0x00000024001f7c82 */ /* 0x000fe20008000000 */
[----:B------:R-:W-:Y:S01]  /*8730*/  UMOV UR30, UR14 ;  /* 0x0000000e001e7c82 */ /* 0x000fe20008000000 */
[----:B------:R-:W-:Y:S02]  /*8740*/  UIADD3 UR33, UPT, UPT, UR13, 0x30, URZ ;  /* 0x000000300d217890 */ /* 0x000fe4000fffe0ff */
[----:B------:R-:W-:Y:S02]  /*8750*/  UIADD3 UR32, UPT, UPT, UR6, 0x3200, URZ ;  /* 0x0000320006207890 */ /* 0x000fe4000fffe0ff */
[----:B------:R2:W-:Y:S01]  /*8760*/  UTMASTG.3D [UR12], [UR8] ;  /* 0x0000000c080073b5 */ /* 0x0005e20008010000 */
[----:B------:R-:W-:Y:S01]  /*8770*/  UMOV UR35, UR36 ;  /* 0x0000002400237c82 */ /* 0x000fe20008000000 */
[----:B------:R-:W-:Y:S01]  /*8780*/  UMOV UR34, UR14 ;  /* 0x0000000e00227c82 */ /* 0x000fe20008000000 */
[----:B------:R-:W-:Y:S02]  /*8790*/  UIADD3 UR25, UPT, UPT, UR13, 0x40, URZ ;  /* 0x000000400d197890 */ /* 0x000fe4000fffe0ff */
[----:B------:R-:W-:Y:S01]  /*87a0*/  UIADD3 UR24, UPT, UPT, UR6, 0x4200, URZ ;  /* 0x0000420006187890 */ /* 0x000fe2000fffe0ff */
[----:B------:R-:W-:Y:S01]  /*87b0*/  UMOV UR27, UR36 ;  /* 0x00000024001b7c82 */ /* 0x000fe20008000000 */
[----:B------:R3:W-:Y:S01]  /*87c0*/  UTMASTG.3D [UR16], [UR8] ;  /* 0x00000010080073b5 */ /* 0x0007e20008010000 */
[----:B------:R-:W-:Y:S01]  /*87d0*/  UMOV UR26, UR14 ;  /* 0x0000000e001a7c82 */ /* 0x000fe20008000000 */
[----:B------:R-:W-:Y:S02]  /*87e0*/  UIADD3 UR21, UPT, UPT, UR13, 0x50, URZ ;  /* 0x000000500d157890 */ /* 0x000fe4000fffe0ff */
[----:B------:R-:W-:Y:S01]  /*87f0*/  UIADD3 UR20, UPT, UPT, UR6, 0x5200, URZ ;  /* 0x0000520006147890 */ /* 0x000fe2000fffe0ff */
[----:B------:R-:W-:Y:S01]  /*8800*/  UMOV UR23, UR36 ;  /* 0x0000002400177c82 */ /* 0x000fe20008000000 */
[----:B------:R-:W-:Y:S01]  /*8810*/  UMOV UR22, UR14 ;  /* 0x0000000e00167c82 */ /* 0x000fe20008000000 */
[----:B------:R3:W-:Y:S01]  /*8820*/  UTMASTG.3D [UR28], [UR8] ;  /* 0x0000001c080073b5 */ /* 0x0007e20008010000 */
[----:B------:R3:W-:Y:S01]  /*8830*/  UTMASTG.3D [UR32], [UR8] ;  /* 0x00000020080073b5 */ /* 0x0007e20008010000 */
[----:B------:R3:W-:Y:S01]  /*8840*/  UTMASTG.3D [UR24], [UR8] ;  /* 0x00000018080073b5 */ /* 0x0007e20008010000 */
[----:B--2---:R-:W-:Y:S02]  /*8850*/  UIADD3 UR13, UPT, UPT, UR13, 0x60, URZ ;  /* 0x000000600d0d7890 */ /* 0x004fe4000fffe0ff */
[----:B------:R-:W-:Y:S01]  /*8860*/  UIADD3 UR12, UPT, UPT, UR6, 0x6200, URZ ;  /* 0x00006200060c7890 */ /* 0x000fe2000fffe0ff */
[----:B------:R3:W-:Y:S08]  /*8870*/  UTMASTG.3D [UR20], [UR8] ;  /* 0x00000014080073b5 */ /* 0x0007f00008010000 */
[----:B------:R3:W-:Y:S02]  /*8880*/  UTMASTG.3D [UR12], [UR8] ;  /* 0x0000000c080073b5 */ /* 0x0007e40008010000 */
[----:B---3--:R0:W-:Y:S02]  /*8890*/  UTMACMDFLUSH ;  /* 0x00000000000079b7 */ /* 0x0081e40000000000 */
.L_x_97:
[----:B------:R-:W-:Y:S05]  /*88a0*/  BSYNC.RECONVERGENT B0 ;  /* 0x0000000000007941 */ /* 0x000fea0003800200 */
.L_x_96:
[----:B------:R-:W-:Y:S04]  /*88b0*/  BSSY.RECONVERGENT B0, `(.L_x_98) ;  /* 0x0000003000007945 */ /* 0x000fe80003800200 */
[----:B------:R-:W-:Y:S05]  /*88c0*/  @P1 BRA `(.L_x_99) ;  /* 0x0000000000041947 */ /* 0x000fea0003800000 */
[----:B------:R-:W-:Y:S04]  /*88d0*/  DEPBAR.LE SB0, 0x0 ;  /* 0x000080000000791a */ /* 0x000fe80000000000 */
.L_x_99:
[----:B------:R-:W-:Y:S05]  /*88e0*/  BSYNC.RECONVERGENT B0 ;  /* 0x0000000000007941 */ /* 0x000fea0003800200 */
.L_x_98:
[----:B------:R-:W-:Y:S01]  /*88f0*/  BAR.SYNC.DEFER_BLOCKING 0x1, 0x80 ;  /* 0x0042000000007b1d */ /* 0x000fe20000010000 */
[----:B------:R-:W-:Y:S04]  /*8900*/  UIADD3 UR50, UPT, UPT, UR50, 0x1, URZ ;  /* 0x0000000132327890 */ /* 0x000fe8000fffe0ff */
[----:B------:R-:W-:Y:S09]  /*8910*/  UISETP.NE.AND UP0, UPT, UR50, URZ, UPT ;  /* 0x000000ff3200728c */ /* 0x000ff2000bf05270 */
[----:B------:R-:W-:Y:S05]  /*8920*/  BRA.U !UP0, `(.L_x_100) ;  /* 0x00000001082c7547 */ /* 0x000fea000b800000 */
[----:B------:R-:W2:Y:S01]  /*8930*/  S2R R3, SR_CgaCtaId ;  /* 0x0000000000037919 */ /* 0x000ea20000008800 */
[----:B------:R-:W-:Y:S01]  /*8940*/  ISETP.NE.AND P0, PT, R238, RZ, PT ;  /* 0x000000ffee00720c */ /* 0x000fe20003f05270 */
[----:B------:R-:W-:Y:S11]  /*8950*/  IMAD.U32 R0, RZ, RZ, UR49 ;  /* 0x00000031ff007e24 */ /* 0x000ff6000f8e00ff */
[----:B------:R-:W-:Y:S01]  /*8960*/  @!UPT UIADD3 URZ, UPT, UPT, URZ, URZ, URZ ;  /* 0x000000fffffff290 */ /* 0x000fe2000fffe0ff */
[----:B------:R-:W-:Y:S01]  /*8970*/  @P0 LEA R0, R0, UR4, 0x3 ;  /* 0x0000000400000c11 */ /* 0x000fe2000f8e18ff */
[----:B------:R-:W-:Y:S04]  /*8980*/  UIADD3 UR4, UPT, UPT, UR49, 0x1, URZ ;  /* 0x0000000131047890 */ /* 0x000fe8000fffe0ff */
[----:B------:R-:W-:Y:S01]  /*8990*/  @P0 VIADD R0, R0, 0x30 ;  /* 0x0000003000000836 */ /* 0x000fe20000000000 */
[----:B------:R-:W-:Y:S04]  /*89a0*/  UISETP.NE.AND UP0, UPT, UR4, 0x2, UPT ;  /* 0x000000020400788c */ /* 0x000fe8000bf05270 */
[----:B------:R-:W-:Y:S01]  /*89b0*/  USEL UR49, UR4, URZ, UP0 ;  /* 0x000000ff04317287 */ /* 0x000fe20008000000 */
[----:B--2---:R-:W-:Y:S04]  /*89c0*/  @P0 PRMT R0, R3, 0x654, R0 ;  /* 0x0000065403000816 */ /* 0x004fe80000000000 */
[----:B------:R2:W-:Y:S07]  /*89d0*/  @P0 SYNCS.ARRIVE.TRANS64.RED.A1T0 RZ, [R0+URZ], RZ ;  /* 0x000000ff00ff09a7 */ /* 0x0005ee00081004ff */
.L_x_100:
[----:B------:R-:W-:Y:S02]  /*89e0*/  UISETP.NE.AND UP3, UPT, UR54, URZ, UPT ;  /* 0x000000ff3600728c */ /* 0x000fe4000bf65270 */
[----:B------:R-:W-:Y:S02]  /*89f0*/  UISETP.NE.AND UP0, UPT, UR48, 0x2, UPT ;  /* 0x000000023000788c */ /* 0x000fe4000bf05270 */
[----:B------:R-:W-:Y:S02]  /*8a00*/  UISETP.NE.AND UP1, UPT, UR7, 0x4, UPT ;  /* 0x000000040700788c */ /* 0x000fe4000bf25270 */
[----:B------:R-:W-:Y:S02]  /*8a10*/  UISETP.NE.AND UP2, UPT, UR10, 0x2, UPT ;  /* 0x000000020a00788c */ /* 0x000fe4000bf45270 */
[----:B------:R-:W-:Y:S02]  /*8a20*/  USEL UR6, URZ, 0x1, UP0 ;  /* 0x00000001ff067887 */ /* 0x000fe40008000000 */
[----:B------:R-:W-:Y:S02]  /*8a30*/  USEL UR5, URZ, 0x1, UP1 ;  /* 0x00000001ff057887 */ /* 0x000fe40008800000 */
[----:B------:R-:W-:Y:S02]  /*8a40*/  USEL UR4, URZ, 0x1, UP2 ;  /* 0x00000001ff047887 */ /* 0x000fe40009000000 */
[----:B------:R-:W-:Y:S02]  /*8a50*/  UIADD3 UR47, UPT, UPT, UR37, UR60, URZ ;  /* 0x0000003c252f7290 */ /* 0x000fe4000fffe0ff */
[----:B------:R-:W-:Y:S02]  /*8a60*/  UIADD3 UR46, UPT, UPT, UR38, UR61, URZ ;  /* 0x0000003d262e7290 */ /* 0x000fe4000fffe0ff */
[----:B------:R-:W-:Y:S02]  /*8a70*/  USEL UR18, UR48, URZ, UP0 ;  /* 0x000000ff30127287 */ /* 0x000fe40008000000 */
[----:B------:R-:W-:Y:S02]  /*8a80*/  USEL UR44, UR7, URZ, UP1 ;  /* 0x000000ff072c7287 */ /* 0x000fe40008800000 */
[----:B------:R-:W-:Y:S02]  /*8a90*/  USEL UR43, UR10, URZ, UP2 ;  /* 0x000000ff0a2b7287 */ /* 0x000fe40009000000 */
[----:B------:R-:W-:Y:S02]  /*8aa0*/  ULOP3.LUT UR51, UR51, UR6, URZ, 0x3c, !UPT ;  /* 0x0000000633337292 */ /* 0x000fe4000f8e3cff */
[----:B------:R-:W-:Y:S02]  /*8ab0*/  ULOP3.LUT UR52, UR52, UR5, URZ, 0x3c, !UPT ;  /* 0x0000000534347292 */ /* 0x000fe4000f8e3cff */
[----:B------:R-:W-:Y:S01]  /*8ac0*/  ULOP3.LUT UR53, UR53, UR4, URZ, 0x3c, !UPT ;  /* 0x0000000435357292 */ /* 0x000fe2000f8e3cff */
[----:B------:R-:W-:Y:S01]  /*8ad0*/  UMOV UR36, UR55 ;  /* 0x0000003700247c82 */ /* 0x000fe20008000000 */
[----:B------:R-:W-:Y:S10]  /*8ae0*/  BRA.U UP3, `(.L_x_101) ;  /* 0xffffffc103b87547 */ /* 0x000ff4000b83ffff */
[----:B------:R-:W-:-:S13]  /*8af0*/  R2UR UR4, R236 ;  /* 0x00000000ec0472ca */ /* 0x000fda00000e0000 */
[----:B------:R-:W-:-:S09]  /*8b00*/  UISETP.NE.AND UP0, UPT, UR4, URZ, UPT ;  /* 0x000000ff0400728c */ /* 0x000fd2000bf05270 */
[----:B------:R-:W-:Y:S05]  /*8b10*/  BRA.U !UP0, `(.L_x_102) ;  /* 0x0000000108487547 */ /* 0x000fea000b800000 */
[----:B------:R-:W3:Y:S02]  /*8b20*/  LDCU.64 UR4, c[0x0][0x890] ;  /* 0x00011200ff0477ac */ /* 0x000ee40008000a00 */
[----:B---3--:R-:W-:-:S04]  /*8b30*/  UISETP.NE.U32.AND UP0, UPT, UR4, URZ, UPT ;  /* 0x000000ff0400728c */ /* 0x008fc8000bf05070 */
[----:B------:R-:W-:-:S09]  /*8b40*/  UISETP.NE.AND.EX UP0, UPT, UR5, URZ, UPT, UP0 ;  /* 0x000000ff0500728c */ /* 0x000fd2000bf05300 */
[----:B------:R-:W-:Y:S05]  /*8b50*/  BRA.U UP0, `(.L_x_103) ;  /* 0x00000001000c7547 */ /* 0x000fea000b800000 */
[----:B------:R-:W-:-:S13]  /*8b60*/  FSETP.NEU.AND P0, PT, R121, RZ, PT ;  /* 0x000000ff7900720b */ /* 0x000fda0003f0d000 */
[----:B------:R-:W-:Y:S05]  /*8b70*/  @!P0 EXIT ;  /* 0x000000000000894d */ /* 0x000fea0003800000 */
[----:B------:R-:W-:Y:S05]  /*8b80*/  BRA `(.L_x_102) ;  /* 0x00000000002c7947 */ /* 0x000fea0003800000 */
.L_x_103:
[----:B------:R-:W-:Y:S01]  /*8b90*/  LOP3.LUT P0, RZ, R234, 0xff, RZ, 0xc0, !PT ;  /* 0x000000ffeaff7812 */ /* 0x000fe2000780c0ff */
[----:B------:R-:W-:-:S12]  /*8ba0*/  BSSY.RECONVERGENT B0, `(.L_x_102) ;  /* 0x0000009000007945 */ /* 0x000fd80003800200 */
[----:B------:R-:W-:Y:S05]  /*8bb0*/  @P0 BRA `(.L_x_104) ;  /* 0x0000000000140947 */ /* 0x000fea0003800000 */
[----:B------:R-:W3:Y:S02]  /*8bc0*/  LDCU.64 UR4, c[0x0][0x888] ;  /* 0x00011100ff0477ac */ /* 0x000ee40008000a00 */
[----:B---3--:R-:W-:-:S04]  /*8bd0*/  ISETP.NE.U32.AND P0, PT, RZ, UR4, PT ;  /* 0x00000004ff007c0c */ /* 0x008fc8000bf05070 */
[----:B------:R-:W-:-:S13]  /*8be0*/  ISETP.NE.AND.EX P0, PT, RZ, UR5, PT, P0 ;  /* 0x00000005ff007c0c */ /* 0x000fda000bf05300 */
[----:B------:R-:W-:Y:S05]  /*8bf0*/  @!P0 EXIT ;  /* 0x000000000000894d */ /* 0x000fea0003800000 */
[----:B------:R-:W-:Y:S05]  /*8c00*/  BRA `(.L_x_105) ;  /* 0x0000000000087947 */ /* 0x000fea0003800000 */
.L_x_104:
[----:B------:R-:W-:-:S13]  /*8c10*/  FSETP.NEU.AND P0, PT, R121, RZ, PT ;  /* 0x000000ff7900720b */ /* 0x000fda0003f0d000 */
[----:B------:R-:W-:Y:S05]  /*8c20*/  @!P0 EXIT ;  /* 0x000000000000894d */ /* 0x000fea0003800000 */
.L_x_105:
[----:B------:R-:W-:Y:S05]  /*8c30*/  BSYNC.RECONVERGENT B0 ;  /* 0x0000000000007941 */ /* 0x000fea0003800200 */
.L_x_102:
[----:B------:R-:W-:-:S04]  /*8c40*/  DEPBAR.LE SB0, 0x0 ;  /* 0x000080000000791a */ /* 0x000fc80000000000 */
[----:B------:R-:W-:Y:S05]  /*8c50*/  EXIT ;  /* 0x000000000000794d */ /* 0x000fea0003800000 */
.L_x_19:
[----:B--2---:R2:W3:Y:S02]  /*8c60*/  SYNCS.PHASECHK.TRANS64.TRYWAIT P0, [R0+URZ+0xc0], R2 ;  /* 0x0000c002000075a7 */ /* 0x0044e400080011ff */
[----:B---3--:R-:W-:Y:S05]  /*8c70*/  @!P0 NANOSLEEP.SYNCS 0x989680 ;  /* 0x009896800000895d */ /* 0x008fea0003900000 */
[----:B------:R-:W3:Y:S02]  /*8c80*/  @!P0 SYNCS.PHASECHK.TRANS64 P0, [R0+URZ+0xc0], R2 ;  /* 0x0000c002000085a7 */ /* 0x000ee400080010ff */
[----:B---3--:R-:W-:Y:S05]  /*8c90*/  @!P0 BRA `(.L_x_19) ;  /* 0xfffffffc00f08947 */ /* 0x008fea000383ffff */
[----:B------:R-:W-:Y:S05]  /*8ca0*/  BRA `(.L_x_106) ;  /* 0xffffff8800747947 */ /* 0x000fea000383ffff */
.L_x_22:
[----:B-1----:R-:W-:Y:S07]  /*8cb0*/  MOV R0, UR33 ;  /* 0x0000002100007c02 */ /* 0x002fee0008000f00 */
.L_x_107:
[----:B-1----:R1:W2:Y:S02]  /*8cc0*/  SYNCS.PHASECHK.TRANS64.TRYWAIT P0, [R0+URZ+0x10], R3 ;  /* 0x00001003000075a7 */ /* 0x0022a400080011ff */
[----:B--2---:R-:W-:Y:S05]  /*8cd0*/  @!P0 NANOSLEEP.SYNCS 0x989680 ;  /* 0x009896800000895d */ /* 0x004fea0003900000 */
[----:B------:R-:W2:Y:S02]  /*8ce0*/  @!P0 SYNCS.PHASECHK.TRANS64 P0, [R0+URZ+0x10], R3 ;  /* 0x00001003000085a7 */ /* 0x000ea400080010ff */
[----:B--2---:R-:W-:Y:S05]  /*8cf0*/  @!P0 BRA `(.L_x_107) ;  /* 0xfffffffc00f08947 */ /* 0x004fea000383ffff */
[----:B------:R-:W-:Y:S05]  /*8d00*/  BRA `(.L_x_21) ;  /* 0xffffff8800bc7947 */ /* 0x000fea000383ffff */
.L_x_28:
[----:B-1----:R-:W-:Y:S07]  /*8d10*/  MOV R0, UR33 ;  /* 0x0000002100007c02 */ /* 0x002fee0008000f00 */
.L_x_108:
[----:B-1----:R1:W2:Y:S02]  /*8d20*/  SYNCS.PHASECHK.TRANS64.TRYWAIT P0, [R0+URZ+0x10], R3 ;  /* 0x00001003000075a7 */ /* 0x0022a400080011ff */
[----:B--2---:R-:W-:Y:S05]  /*8d30*/  @!P0 NANOSLEEP.SYNCS 0x989680 ;  /* 0x009896800000895d */ /* 0x004fea0003900000 */
[----:B------:R-:W2:Y:S02]  /*8d40*/  @!P0 SYNCS.PHASECHK.TRANS64 P0, [R0+URZ+0x10], R3 ;  /* 0x00001003000085a7 */ /* 0x000ea400080010ff */
[----:B--2---:R-:W-:Y:S05]  /*8d50*/  @!P0 BRA `(.L_x_108) ;  /* 0xfffffffc00f08947 */ /* 0x004fea000383ffff */
[----:B------:R-:W-:Y:S05]  /*8d60*/  BRA `(.L_x_27) ;  /* 0xffffff8c00947947 */ /* 0x000fea000383ffff */
.L_x_32:
[----:B-1----:R1:W2:Y:S02]  /*8d70*/  SYNCS.PHASECHK.TRANS64.TRYWAIT P0, [R3+URZ+0x50], R0 ;  /* 0x00005000030075a7 */ /* 0x0022a400080011ff */
[----:B--2---:R-:W-:Y:S05]  /*8d80*/  @!P0 NANOSLEEP.SYNCS 0x989680 ;  /* 0x009896800000895d */ /* 0x004fea0003900000 */
[----:B------:R-:W2:Y:S02]  /*8d90*/  @!P0 SYNCS.PHASECHK.TRANS64 P0, [R3+URZ+0x50], R0 ;  /* 0x00005000030085a7 */ /* 0x000ea400080010ff */
[----:B--2---:R-:W-:Y:S05]  /*8da0*/  @!P0 BRA `(.L_x_32) ;  /* 0xfffffffc00f08947 */ /* 0x004fea000383ffff */
[----:B------:R-:W-:Y:S05]  /*8db0*/  BRA `(.L_x_109) ;  /* 0xffffff90004c7947 */ /* 0x000fea000383ffff */
.L_x_36:
[----:B------:R-:W-:-:S07]  /*8dc0*/  MOV R0, UR4 ;  /* 0x0000000400007c02 */ /* 0x000fce0008000f00 */
.L_x_110:
[----:B-1----:R1:W2:Y:S02]  /*8dd0*/  SYNCS.PHASECHK.TRANS64.TRYWAIT P0, [R0+URZ], R2 ;  /* 0x00000002000075a7 */ /* 0x0022a400080011ff */
[----:B--2---:R-:W-:Y:S05]  /*8de0*/  @!P0 NANOSLEEP.SYNCS 0x989680 ;  /* 0x009896800000895d */ /* 0x004fea0003900000 */
[----:B------:R-:W2:Y:S02]  /*8df0*/  @!P0 SYNCS.PHASECHK.TRANS64 P0, [R0+URZ], R2 ;  /* 0x00000002000085a7 */ /* 0x000ea400080010ff */
[----:B--2---:R-:W-:Y:S05]  /*8e00*/  @!P0 BRA `(.L_x_110) ;  /* 0xfffffffc00f08947 */ /* 0x004fea000383ffff */
[----:B------:R-:W-:Y:S05]  /*8e10*/  BRA `(.L_x_111) ;  /* 0xffffff9400f07947 */ /* 0x000fea000383ffff */
.L_x_39:
[----:B--2---:R2:W3:Y:S02]  /*8e20*/  SYNCS.PHASECHK.TRANS64.TRYWAIT P0, [R2+URZ+0xb0], R4 ;  /* 0x0000b004020075a7 */ /* 0x0044e400080011ff */
[----:B---3--:R-:W-:Y:S05]  /*8e30*/  @!P0 NANOSLEEP.SYNCS 0x989680 ;  /* 0x009896800000895d */ /* 0x008fea0003900000 */
[----:B------:R-:W3:Y:S02]  /*8e40*/  @!P0 SYNCS.PHASECHK.TRANS64 P0, [R2+URZ+0xb0], R4 ;  /* 0x0000b004020085a7 */ /* 0x000ee400080010ff */
[----:B---3--:R-:W-:Y:S05]  /*8e50*/  @!P0 BRA `(.L_x_39) ;  /* 0xfffffffc00f08947 */ /* 0x008fea000383ffff */
[----:B------:R-:W-:Y:S05]  /*8e60*/  BRA `(.L_x_112) ;  /* 0xffffff98004c7947 */ /* 0x000fea000383ffff */
.L_x_40:
[----:B------:R-:W-:-:S07]  /*8e70*/  MOV R2, UR4 ;  /* 0x0000000400027c02 */ /* 0x000fce0008000f00 */
.L_x_113:
[----:B--2---:R2:W3:Y:S02]  /*8e80*/  SYNCS.PHASECHK.TRANS64.TRYWAIT P0, [R2+URZ+0x60], R5 ;  /* 0x00006005020075a7 */ /* 0x0044e400080011ff */
[----:B---3--:R-:W-:Y:S05]  /*8e90*/  @!P0 NANOSLEEP.SYNCS 0x989680 ;  /* 0x009896800000895d */ /* 0x008fea0003900000 */
[----:B------:R-:W3:Y:S02]  /*8ea0*/  @!P0 SYNCS.PHASECHK.TRANS64 P0, [R2+URZ+0x60], R5 ;  /* 0x00006005020085a7 */ /* 0x000ee400080010ff */
[----:B---3--:R-:W-:Y:S05]  /*8eb0*/  @!P0 BRA `(.L_x_113) ;  /* 0xfffffffc00f08947 */ /* 0x008fea000383ffff */
[----:B------:R-:W-:Y:S05]  /*8ec0*/  BRA `(.L_x_114) ;  /* 0xffffff98005c7947 */ /* 0x000fea000383ffff */
.L_x_41:
[----:B--2---:R2:W3:Y:S02]  /*8ed0*/  SYNCS.PHASECHK.TRANS64.TRYWAIT P1, [R2+URZ+0x50], R4 ;  /* 0x00005004020075a7 */ /* 0x0044e400080211ff */
[----:B---3--:R-:W-:Y:S05]  /*8ee0*/  @!P1 NANOSLEEP.SYNCS 0x989680 ;  /* 0x009896800000995d */ /* 0x008fea0003900000 */
[----:B------:R-:W3:Y:S02]  /*8ef0*/  @!P1 SYNCS.PHASECHK.TRANS64 P1, [R2+URZ+0x50], R4 ;  /* 0x00005004020095a7 */ /* 0x000ee400080210ff */
[----:B---3--:R-:W-:Y:S05]  /*8f00*/  @!P1 BRA `(.L_x_41) ;  /* 0xfffffffc00f09947 */ /* 0x008fea000383ffff */
[----:B------:R-:W-:Y:S05]  /*8f10*/  BRA `(.L_x_115) ;  /* 0xffffff98008c7947 */ /* 0x000fea000383ffff */
.L_x_44:
[----:B------:R-:W-:-:S07]  /*8f20*/  MOV R0, UR4 ;  /* 0x0000000400007c02 */ /* 0x000fce0008000f00 */
.L_x_116:
[----:B--2---:R2:W3:Y:S02]  /*8f30*/  SYNCS.PHASECHK.TRANS64.TRYWAIT P0, [R0+URZ+0x60], R2 ;  /* 0x00006002000075a7 */ /* 0x0044e400080011ff */
[----:B---3--:R-:W-:Y:S05]  /*8f40*/  @!P0 NANOSLEEP.SYNCS 0x989680 ;  /* 0x009896800000895d */ /* 0x008fea0003900000 */
[----:B------:R-:W3:Y:S02]  /*8f50*/  @!P0 SYNCS.PHASECHK.TRANS64 P0, [R0+URZ+0x60], R2 ;  /* 0x00006002000085a7 */ /* 0x000ee400080010ff */
[----:B---3--:R-:W-:Y:S05]  /*8f60*/  @!P0 BRA `(.L_x_116) ;  /* 0xfffffffc00f08947 */ /* 0x008fea000383ffff */
[----:B------:R-:W-:Y:S05]  /*8f70*/  BRA `(.L_x_43) ;  /* 0xffffff9800e07947 */ /* 0x000fea000383ffff */
.L_x_51:
[----:B--2---:R2:W3:Y:S02]  /*8f80*/  SYNCS.PHASECHK.TRANS64.TRYWAIT P1, [R0+URZ+0x50], R2 ;  /* 0x00005002000075a7 */ /* 0x0044e400080211ff */
[----:B---3--:R-:W-:Y:S05]  /*8f90*/  @!P1 NANOSLEEP.SYNCS 0x989680 ;  /* 0x009896800000995d */ /* 0x008fea0003900000 */
[----:B------:R-:W3:Y:S02]  /*8fa0*/  @!P1 SYNCS.PHASECHK.TRANS64 P1, [R0+URZ+0x50], R2 ;  /* 0x00005002000095a7 */ /* 0x000ee400080210ff */
[----:B---3--:R-:W-:Y:S05]  /*8fb0*/  @!P1 BRA `(.L_x_51) ;  /* 0xfffffffc00f09947 */ /* 0x008fea000383ffff */
[----:B------:R-:W-:Y:S05]  /*8fc0*/  BRA `(.L_x_117) ;  /* 0xffffffa000707947 */ /* 0x000fea000383ffff */
.L_x_52:
[----:B------:R-:W-:-:S07]  /*8fd0*/  MOV R2, UR45 ;  /* 0x0000002d00027c02 */ /* 0x000fce0008000f00 */
.L_x_118:
[----:B-1----:R1:W2:Y:S02]  /*8fe0*/  SYNCS.PHASECHK.TRANS64.TRYWAIT P0, [R2+URZ+0x90], R0 ;  /* 0x00009000020075a7 */ /* 0x0022a400080011ff */
[----:B--2---:R-:W-:Y:S05]  /*8ff0*/  @!P0 NANOSLEEP.SYNCS 0x989680 ;  /* 0x009896800000895d */ /* 0x004fea0003900000 */
[----:B------:R-:W2:Y:S02]  /*9000*/  @!P0 SYNCS.PHASECHK.TRANS64 P0, [R2+URZ+0x90], R0 ;  /* 0x00009000020085a7 */ /* 0x000ea400080010ff */
[----:B--2---:R-:W-:Y:S05]  /*9010*/  @!P0 BRA `(.L_x_118) ;  /* 0xfffffffc00f08947 */ /* 0x004fea000383ffff */
[----:B------:R-:W-:Y:S05]  /*9020*/  BRA `(.L_x_119) ;  /* 0xffffffa000a47947 */ /* 0x000fea000383ffff */
.L_x_55:
[----:B------:R-:W-:Y:S07]  /*9030*/  MOV R0, UR7 ;  /* 0x0000000700007c02 */ /* 0x000fee0008000f00 */
.L_x_120:
[----:B-1----:R1:W2:Y:S02]  /*9040*/  SYNCS.PHASECHK.TRANS64.TRYWAIT P0, [R0+URZ], R2 ;  /* 0x00000002000075a7 */ /* 0x0022a400080011ff */
[----:B--2---:R-:W-:Y:S05]  /*9050*/  @!P0 NANOSLEEP.SYNCS 0x989680 ;  /* 0x009896800000895d */ /* 0x004fea0003900000 */
[----:B------:R-:W2:Y:S02]  /*9060*/  @!P0 SYNCS.PHASECHK.TRANS64 P0, [R0+URZ], R2 ;  /* 0x00000002000085a7 */ /* 0x000ea400080010ff */
[----:B--2---:R-:W-:Y:S05]  /*9070*/  @!P0 BRA `(.L_x_120) ;  /* 0xfffffffc00f08947 */ /* 0x004fea000383ffff */
[----:B------:R-:W-:Y:S05]  /*9080*/  BRA `(.L_x_54) ;  /* 0xffffffa000c07947 */ /* 0x000fea000383ffff */
.L_x_58:
[----:B------:R-:W-:-:S07]  /*9090*/  MOV R0, UR4 ;  /* 0x0000000400007c02 */ /* 0x000fce0008000f00 */
.L_x_121:
[----:B-1----:R1:W3:Y:S02]  /*90a0*/  SYNCS.PHASECHK.TRANS64.TRYWAIT P0, [R0+URZ], R2 ;  /* 0x00000002000075a7 */ /* 0x0022e400080011ff */
[----:B---3--:R-:W-:Y:S05]  /*90b0*/  @!P0 NANOSLEEP.SYNCS 0x989680 ;  /* 0x009896800000895d */ /* 0x008fea0003900000 */
[----:B------:R-:W3:Y:S02]  /*90c0*/  @!P0 SYNCS.PHASECHK.TRANS64 P0, [R0+URZ], R2 ;  /* 0x00000002000085a7 */ /* 0x000ee400080010ff */
[----:B---3--:R-:W-:Y:S05]  /*90d0*/  @!P0 BRA `(.L_x_121) ;  /* 0xfffffffc00f08947 */ /* 0x008fea000383ffff */
[----:B------:R-:W-:Y:S05]  /*90e0*/  BRA `(.L_x_122) ;  /* 0xffffffa400f07947 */ /* 0x000fea000383ffff */
.L_x_59:
[----:B------:R-:W-:-:S07]  /*90f0*/  MOV R0, UR5 ;  /* 0x0000000500007c02 */ /* 0x000fce0008000f00 */
.L_x_123:
[----:B-1----:R1:W2:Y:S02]  /*9100*/  SYNCS.PHASECHK.TRANS64.TRYWAIT P0, [R0+URZ], R3 ;  /* 0x00000003000075a7 */ /* 0x0022a400080011ff */
[----:B--2---:R-:W-:Y:S05]  /*9110*/  @!P0 NANOSLEEP.SYNCS 0x989680 ;  /* 0x009896800000895d */ /* 0x004fea0003900000 */
[----:B------:R-:W2:Y:S02]  /*9120*/  @!P0 SYNCS.PHASECHK.TRANS64 P0, [R0+URZ], R3 ;  /* 0x00000003000085a7 */ /* 0x000ea400080010ff */
[----:B--2---:R-:W-:Y:S05]  /*9130*/  @!P0 BRA `(.L_x_123) ;  /* 0xfffffffc00f08947 */ /* 0x004fea000383ffff */
[----:B------:R-:W-:Y:S05]  /*9140*/  BRA `(.L_x_124) ;  /* 0xffffffa400fc7947 */ /* 0x000fea000383ffff */
.L_x_60:
[----:B------:R-:W-:-:S07]  /*9150*/  MOV R0, UR5 ;  /* 0x0000000500007c02 */ /* 0x000fce0008000f00 */
.L_x_125:
[----:B-1----:R1:W2:Y:S02]  /*9160*/  SYNCS.PHASECHK.TRANS64.TRYWAIT P0, [R0+URZ], R3 ;  /* 0x00000003000075a7 */ /* 0x0022a400080011ff */
[----:B--2---:R-:W-:Y:S05]  /*9170*/  @!P0 NANOSLEEP.SYNCS 0x989680 ;  /* 0x009896800000895d */ /* 0x004fea0003900000 */
[----:B------:R-:W2:Y:S02]  /*9180*/  @!P0 SYNCS.PHASECHK.TRANS64 P0, [R0+URZ], R3 ;  /* 0x00000003000085a7 */ /* 0x000ea400080010ff */
[----:B--2---:R-:W-:Y:S05]  /*9190*/  @!P0 BRA `(.L_x_125) ;  /* 0xfffffffc00f08947 */ /* 0x004fea000383ffff */
[----:B------:R-:W-:Y:S05]  /*91a0*/  BRA `(.L_x_126) ;  /* 0xffffffa800087947 */ /* 0x000fea000383ffff */
.L_x_61:
[----:B-1----:R-:W-:-:S07]  /*91b0*/  MOV R0, UR4 ;  /* 0x0000000400007c02 */ /* 0x002fce0008000f00 */
.L_x_127:
[----:B-1----:R1:W2:Y:S02]  /*91c0*/  SYNCS.PHASECHK.TRANS64.TRYWAIT P0, [R0+URZ], R2 ;  /* 0x00000002000075a7 */ /* 0x0022a400080011ff */
[----:B--2---:R-:W-:Y:S05]  /*91d0*/  @!P0 NANOSLEEP.SYNCS 0x989680 ;  /* 0x009896800000895d */ /* 0x004fea0003900000 */
[----:B------:R-:W2:Y:S02]  /*91e0*/  @!P0 SYNCS.PHASECHK.TRANS64 P0, [R0+URZ], R2 ;  /* 0x00000002000085a7 */ /* 0x000ea400080010ff */
[----:B--2---:R-:W-:Y:S05]  /*91f0*/  @!P0 BRA `(.L_x_127) ;  /* 0xfffffffc00f08947 */ /* 0x004fea000383ffff */
[----:B------:R-:W-:Y:S05]  /*9200*/  BRA `(.L_x_128) ;  /* 0xffffffa800147947 */ /* 0x000fea000383ffff */
.L_x_66:
[----:B--2---:R2:W4:Y:S02]  /*9210*/  SYNCS.PHASECHK.TRANS64.TRYWAIT P0, [R3+URZ+0x50], R0 ;  /* 0x00005000030075a7 */ /* 0x00452400080011ff */
[----:B----4-:R-:W-:Y:S05]  /*9220*/  @!P0 NANOSLEEP.SYNCS 0x989680 ;  /* 0x009896800000895d */ /* 0x010fea0003900000 */
[----:B------:R-:W4:Y:S02]  /*9230*/  @!P0 SYNCS.PHASECHK.TRANS64 P0, [R3+URZ+0x50], R0 ;  /* 0x00005000030085a7 */ /* 0x000f2400080010ff */
[----:B----4-:R-:W-:Y:S05]  /*9240*/  @!P0 BRA `(.L_x_66) ;  /* 0xfffffffc00f08947 */ /* 0x010fea000383ffff */
[----:B------:R-:W-:Y:S05]  /*9250*/  BRA `(.L_x_129) ;  /* 0xffffffac00347947 */ /* 0x000fea000383ffff */
.L_x_69:
[----:B-1----:R-:W-:Y:S07]  /*9260*/  MOV R0, UR6 ;  /* 0x0000000600007c02 */ /* 0x002fee0008000f00 */
.L_x_130:
[----:B-1----:R1:W2:Y:S02]  /*9270*/  SYNCS.PHASECHK.TRANS64.TRYWAIT P1, [R0+URZ+0x48], R2 ;  /* 0x00004802000075a7 */ /* 0x0022a400080211ff */
[----:B--2---:R-:W-:Y:S05]  /*9280*/  @!P1 NANOSLEEP.SYNCS 0x989680 ;  /* 0x009896800000995d */ /* 0x004fea0003900000 */
[----:B------:R-:W2:Y:S02]  /*9290*/  @!P1 SYNCS.PHASECHK.TRANS64 P1, [R0+URZ+0x48], R2 ;  /* 0x00004802000095a7 */ /* 0x000ea400080210ff */
[----:B--2---:R-:W-:Y:S05]  /*92a0*/  @!P1 BRA `(.L_x_130) ;  /* 0xfffffffc00f09947 */ /* 0x004fea000383ffff */
[----:B------:R-:W-:Y:S05]  /*92b0*/  BRA `(.L_x_68) ;  /* 0xffffffb000a47947 */ /* 0x000fea000383ffff */
.L_x_72:
[----:B------:R-:W-:Y:S07]  /*92c0*/  MOV R2, UR5 ;  /* 0x0000000500027c02 */ /* 0x000fee0008000f00 */
.L_x_131:
[----:B-1----:R1:W2:Y:S02]  /*92d0*/  SYNCS.PHASECHK.TRANS64.TRYWAIT P2, [R2+URZ+0x30], R0 ;  /* 0x00003000020075a7 */ /* 0x0022a400080411ff */
[----:B--2---:R-:W-:Y:S05]  /*92e0*/  @!P2 NANOSLEEP.SYNCS 0x989680 ;  /* 0x009896800000a95d */ /* 0x004fea0003900000 */
[----:B------:R-:W2:Y:S02]  /*92f0*/  @!P2 SYNCS.PHASECHK.TRANS64 P2, [R2+URZ+0x30], R0 ;  /* 0x000030000200a5a7 */ /* 0x000ea400080410ff */
[----:B--2---:R-:W-:Y:S05]  /*9300*/  @!P2 BRA `(.L_x_131) ;  /* 0xfffffffc00f0a947 */ /* 0x004fea000383ffff */
[----:B------:R-:W-:Y:S05]  /*9310*/  BRA `(.L_x_132) ;  /* 0xffffffb400007947 */ /* 0x000fea000383ffff */
.L_x_74:
[----:B------:R-:W-:-:S07]  /*9320*/  MOV R0, UR4 ;  /* 0x0000000400007c02 */ /* 0x000fce0008000f00 */
.L_x_133:
[----:B-1----:R1:W4:Y:S02]  /*9330*/  SYNCS.PHASECHK.TRANS64.TRYWAIT P0, [R0+URZ], R2 ;  /* 0x00000002000075a7 */ /* 0x00232400080011ff */
[----:B----4-:R-:W-:Y:S05]  /*9340*/  @!P0 NANOSLEEP.SYNCS 0x989680 ;  /* 0x009896800000895d */ /* 0x010fea0003900000 */
[----:B------:R-:W4:Y:S02]  /*9350*/  @!P0 SYNCS.PHASECHK.TRANS64 P0, [R0+URZ], R2 ;  /* 0x00000002000085a7 */ /* 0x000f2400080010ff */
[----:B----4-:R-:W-:Y:S05]  /*9360*/  @!P0 BRA `(.L_x_133) ;  /* 0xfffffffc00f08947 */ /* 0x010fea000383ffff */
[----:B------:R-:W-:Y:S05]  /*9370*/  BRA `(.L_x_134) ;  /* 0xffffffb400f87947 */ /* 0x000fea000383ffff */
.L_x_76:
[----:B------:R-:W-:Y:S07]  /*9380*/  MOV R0, UR4 ;  /* 0x0000000400007c02 */ /* 0x000fee0008000f00 */
.L_x_135:
[----:B--2---:R2:W3:Y:S02]  /*9390*/  SYNCS.PHASECHK.TRANS64.TRYWAIT P0, [R0+URZ+0x50], R3 ;  /* 0x00005003000075a7 */ /* 0x0044e400080011ff */
[----:B---3--:R-:W-:Y:S05]  /*93a0*/  @!P0 NANOSLEEP.SYNCS 0x989680 ;  /* 0x009896800000895d */ /* 0x008fea0003900000 */
[----:B------:R-:W3:Y:S02]  /*93b0*/  @!P0 SYNCS.PHASECHK.TRANS64 P0, [R0+URZ+0x50], R3 ;  /* 0x00005003000085a7 */ /* 0x000ee400080010ff */
[----:B---3--:R-:W-:Y:S05]  /*93c0*/  @!P0 BRA `(.L_x_135) ;  /* 0xfffffffc00f08947 */ /* 0x008fea000383ffff */
[----:B------:R-:W-:Y:S05]  /*93d0*/  BRA `(.L_x_136) ;  /* 0xffffffb8009c7947 */ /* 0x000fea000383ffff */
.L_x_86:
[----:B-1----:R1:W4:Y:S02]  /*93e0*/  SYNCS.PHASECHK.TRANS64.TRYWAIT P0, [R0+URZ+0x20], R5 ;  /* 0x00002005000075a7 */ /* 0x00232400080011ff */
[----:B----4-:R-:W-:Y:S05]  /*93f0*/  @!P0 NANOSLEEP.SYNCS 0x989680 ;  /* 0x009896800000895d */ /* 0x010fea0003900000 */
[----:B------:R-:W4:Y:S02]  /*9400*/  @!P0 SYNCS.PHASECHK.TRANS64 P0, [R0+URZ+0x20], R5 ;  /* 0x00002005000085a7 */ /* 0x000f2400080010ff */
[----:B----4-:R-:W-:Y:S05]  /*9410*/  @!P0 BRA `(.L_x_86) ;  /* 0xfffffffc00f08947 */ /* 0x010fea000383ffff */
[----:B------:R-:W-:Y:S05]  /*9420*/  BRA `(.L_x_85) ;  /* 0xffffffc800707947 */ /* 0x000fea000383ffff */
.L_x_88:
[----:B-1----:R1:W2:Y:S02]  /*9430*/  SYNCS.PHASECHK.TRANS64.TRYWAIT P1, [R3+URZ+0x70], R4 ;  /* 0x00007004030075a7 */ /* 0x0022a400080211ff */
[----:B--2---:R-:W-:Y:S05]  /*9440*/  @!P1 NANOSLEEP.SYNCS 0x989680 ;  /* 0x009896800000995d */ /* 0x004fea0003900000 */
[----:B------:R-:W2:Y:S02]  /*9450*/  @!P1 SYNCS.PHASECHK.TRANS64 P1, [R3+URZ+0x70], R4 ;  /* 0x00007004030095a7 */ /* 0x000ea400080210ff */
[----:B--2---:R-:W-:Y:S05]  /*9460*/  @!P1 BRA `(.L_x_88) ;  /* 0xfffffffc00f09947 */ /* 0x004fea000383ffff */
[----:B------:R-:W-:Y:S05]  /*9470*/  BRA `(.L_x_87) ;  /* 0xffffffcc00307947 */ /* 0x000fea000383ffff */
        .weak           $__internal_0_$__cuda_sm10x_tcgen05_guardrail_trap_col_being_dealloced_not_returned_by_alloc
        .type           $__internal_0_$__cuda_sm10x_tcgen05_guardrail_trap_col_being_dealloced_not_returned_by_alloc,@function
        .size           $__internal_0_$__cuda_sm10x_tcgen05_guardrail_trap_col_being_dealloced_not_returned_by_alloc,($__internal_1_$__cuda_sm10x_tcgen05_guardrail_trap_phase_invalid_during_alloc - $__internal_0_$__cuda_sm10x_tcgen05_guardrail_trap_col_being_dealloced_not_returned_by_alloc)
$__internal_0_$__cuda_sm10x_tcgen05_guardrail_trap_col_being_dealloced_not_returned_by_alloc:
[----:B------:R-:W-:Y:S05]  /*9480*/  BPT.TRAP 0x1 ;  /* 0x000000040000795c */ /* 0x000fea0000300000 */
[----:B------:R-:W-:-:S04]  /*9490*/  HFMA2 R3, -RZ, RZ, 0, 0 ;  /* 0x00000000ff037431 */ /* 0x000fc800000001ff */
[----:B------:R-:W-:Y:S05]  /*94a0*/  RET.REL.NODEC R2 `(_ZN7cutlass13device_kernelINS_4gemm6kernel13GemmUniversalIN4cute5tupleIJiiiiEEENS1_10collective13CollectiveMmaINS1_35MainloopSm100TmaUmmaWarpSpecializedILi2ELi2ELi4ENS5_IJNS4_1CILi1EEESB_SB_EEEEENS5_IJNSA_ILi128EEENSA_ILi112EEESE_EEENS_10bfloat16_tENS5_IJlSB_lEEESH_SI_NS4_8TiledMMAINS4_8MMA_AtomIJNS4_20SM100_MMA_F16BF16_SSISH_SH_fLi128ELi112ELNS4_4UMMA5MajorE0ELSN_0ELNSM_7ScaleInE0ELSO_0EEEEEENS4_6LayoutISC_NS5_IJNSA_ILi0EEESS_SS_EEEEENS5_IJNS4_10UnderscoreESV_SV_EEEEENS4_13SM90_TMA_LOADENS4_14ComposedLayoutINS4_7SwizzleILi3ELi4ELi3EEENS4_18smem_ptr_flag_bitsILi16EEENSR_INS5_IJNSA_ILi8EEENSA_ILi64EEEEEENS5_IJS15_SB_EEEEEEEvNS4_8identityESY_S19_vS1A_EENS_8epilogue10collective18CollectiveEpilogueINS1C_23Sm100TmaWarpSpecializedILi2ELi1ELi112ELb1ELb0EEEJSG_NS5_IJNSR_ISE_SB_EENSR_ISF_SB_EEEEESH_SI_SH_SI_NS1C_6fusion15FusionCallbacksIS1G_NS1K_17LinearCombinationISH_fSH_fLNS_15FloatRoundStyleE2EEESG_S1J_JEEENS4_5SM1004TMEM4LOAD26SM100_TMEM_LOAD_32dp32b16xESY_NSZ_INS10_ILi1ELi4ELi3EEES13_NSR_INS5_IJS14_NSA_ILi16EEEEEENS5_IJS1V_SB_EEEEEEENS4_39AutoVectorizingCopyWithAssumedAlignmentILi128EEENS4_14SM90_TMA_STOREES1Z_S21_S21_EEEvvEEEEvNT_6ParamsE) ;  /* 0xffffff6802d47950 */ /* 0x000fea0003c3ffff */
        .weak           $__internal_1_$__cuda_sm10x_tcgen05_guardrail_trap_phase_invalid_during_alloc
        .type           $__internal_1_$__cuda_sm10x_tcgen05_guardrail_trap_phase_invalid_during_alloc,@function
        .size           $__internal_1_$__cuda_sm10x_tcgen05_guardrail_trap_phase_invalid_during_alloc,($__internal_2_$__cuda_sm10x_tcgen05_guardrail_trap_unallocated_columns_being_dealloced - $__internal_1_$__cuda_sm10x_tcgen05_guardrail_trap_phase_invalid_during_alloc)
$__internal_1_$__cuda_sm10x_tcgen05_guardrail_trap_phase_invalid_during_alloc:
[----:B------:R-:W-:Y:S05]  /*94b0*/  BPT.TRAP 0x1 ;  /* 0x000000040000795c */ /* 0x000fea0000300000 */
[----:B------:R-:W-:-:S04]  /*94c0*/  MOV R3, 0x0 ;  /* 0x0000000000037802 */ /* 0x000fc80000000f00 */
[----:B------:R-:W-:Y:S05]  /*94d0*/  RET.REL.NODEC R2 `(_ZN7cutlass13device_kernelINS_4gemm6kernel13GemmUniversalIN4cute5tupleIJiiiiEEENS1_10collective13CollectiveMmaINS1_35MainloopSm100TmaUmmaWarpSpecializedILi2ELi2ELi4ENS5_IJNS4_1CILi1EEESB_SB_EEEEENS5_IJNSA_ILi128EEENSA_ILi112EEESE_EEENS_10bfloat16_tENS5_IJlSB_lEEESH_SI_NS4_8TiledMMAINS4_8MMA_AtomIJNS4_20SM100_MMA_F16BF16_SSISH_SH_fLi128ELi112ELNS4_4UMMA5MajorE0ELSN_0ELNSM_7ScaleInE0ELSO_0EEEEEENS4_6LayoutISC_NS5_IJNSA_ILi0EEESS_SS_EEEEENS5_IJNS4_10UnderscoreESV_SV_EEEEENS4_13SM90_TMA_LOADENS4_14ComposedLayoutINS4_7SwizzleILi3ELi4ELi3EEENS4_18smem_ptr_flag_bitsILi16EEENSR_INS5_IJNSA_ILi8EEENSA_ILi64EEEEEENS5_IJS15_SB_EEEEEEEvNS4_8identityESY_S19_vS1A_EENS_8epilogue10collective18CollectiveEpilogueINS1C_23Sm100TmaWarpSpecializedILi2ELi1ELi112ELb1ELb0EEEJSG_NS5_IJNSR_ISE_SB_EENSR_ISF_SB_EEEEESH_SI_SH_SI_NS1C_6fusion15FusionCallbacksIS1G_NS1K_17LinearCombinationISH_fSH_fLNS_15FloatRoundStyleE2EEESG_S1J_JEEENS4_5SM1004TMEM4LOAD26SM100_TMEM_LOAD_32dp32b16xESY_NSZ_INS10_ILi1ELi4ELi3EEES13_NSR_INS5_IJS14_NSA_ILi16EEEEEENS5_IJS1V_SB_EEEEEEENS4_39AutoVectorizingCopyWithAssumedAlignmentILi128EEENS4_14SM90_TMA_STOREES1Z_S21_S21_EEEvvEEEEvNT_6ParamsE) ;  /* 0xffffff6802c87950 */ /* 0x000fea0003c3ffff */
        .weak           $__internal_2_$__cuda_sm10x_tcgen05_guardrail_trap_unallocated_columns_being_dealloced
        .type           $__internal_2_$__cuda_sm10x_tcgen05_guardrail_trap_unallocated_columns_being_dealloced,@function
        .size           $__internal_2_$__cuda_sm10x_tcgen05_guardrail_trap_unallocated_columns_being_dealloced,(.L_x_138 - $__internal_2_$__cuda_sm10x_tcgen05_guardrail_trap_unallocated_columns_being_dealloced)
$__internal_2_$__cuda_sm10x_tcgen05_guardrail_trap_unallocated_columns_being_dealloced:
[----:B------:R-:W-:Y:S05]  /*94e0*/  BPT.TRAP 0x1 ;  /* 0x000000040000795c */ /* 0x000fea0000300000 */
[----:B------:R-:W-:-:S04]  /*94f0*/  HFMA2 R3, -RZ, RZ, 0, 0 ;  /* 0x00000000ff037431 */ /* 0x000fc800000001ff */
[----:B------:R-:W-:Y:S05]  /*9500*/  RET.REL.NODEC R2 `(_ZN7cutlass13device_kernelINS_4gemm6kernel13GemmUniversalIN4cute5tupleIJiiiiEEENS1_10collective13CollectiveMmaINS1_35MainloopSm100TmaUmmaWarpSpecializedILi2ELi2ELi4ENS5_IJNS4_1CILi1EEESB_SB_EEEEENS5_IJNSA_ILi128EEENSA_ILi112EEESE_EEENS_10bfloat16_tENS5_IJlSB_lEEESH_SI_NS4_8TiledMMAINS4_8MMA_AtomIJNS4_20SM100_MMA_F16BF16_SSISH_SH_fLi128ELi112ELNS4_4UMMA5MajorE0ELSN_0ELNSM_7ScaleInE0ELSO_0EEEEEENS4_6LayoutISC_NS5_IJNSA_ILi0EEESS_SS_EEEEENS5_IJNS4_10UnderscoreESV_SV_EEEEENS4_13SM90_TMA_LOADENS4_14ComposedLayoutINS4_7SwizzleILi3ELi4ELi3EEENS4_18smem_ptr_flag_bitsILi16EEENSR_INS5_IJNSA_ILi8EEENSA_ILi64EEEEEENS5_IJS15_SB_EEEEEEEvNS4_8identityESY_S19_vS1A_EENS_8epilogue10collective18CollectiveEpilogueINS1C_23Sm100TmaWarpSpecializedILi2ELi1ELi112ELb1ELb0EEEJSG_NS5_IJNSR_ISE_SB_EENSR_ISF_SB_EEEEESH_SI_SH_SI_NS1C_6fusion15FusionCallbacksIS1G_NS1K_17LinearCombinationISH_fSH_fLNS_15FloatRoundStyleE2EEESG_S1J_JEEENS4_5SM1004TMEM4LOAD26SM100_TMEM_LOAD_32dp32b16xESY_NSZ_INS10_ILi1ELi4ELi3EEES13_NSR_INS5_IJS14_NSA_ILi16EEEEEENS5_IJS1V_SB_EEEEEEENS4_39AutoVectorizingCopyWithAssumedAlignmentILi128EEENS4_14SM90_TMA_STOREES1Z_S21_S21_EEEvvEEEEvNT_6ParamsE) ;  /* 0xffffff6802bc7950 */ /* 0x000fea0003c3ffff */
.L_x_137:
[----:B------:R-:W-:-:S00]  /*9510*/  BRA `(.L_x_137) ;  /* 0xfffffffc00fc7947 */ /* 0x000fc0000383ffff */
[----:B------:R-:W-:-:S00]  /*9520*/  NOP ;  /* 0x0000000000007918 */ /* 0x000fc00000000000 */
        /* <DEDUP_REMOVED lines=13> */
.L_x_138:


//--------------------- .nv.global.init           --------------------------
	.section	.nv.global.init,"aw",@progbits
.nv.global.init:
	.type		$str$27,@object
	.size		$str$27,($str$28 - $str$27)
$str$27:
        /*0000*/ 	.byte	0x28, 0x61, 0x64, 0x64, 0x72, 0x65, 0x73, 0x73, 0x20, 0x26, 0x20, 0x6d, 0x61, 0x73, 0x6b, 0x29
        /*0010*/ 	.byte	0x20, 0x3d, 0x3d, 0x20, 0x30, 0x00
	.type		$str$28,@object
	.size		$str$28,($str$26 - $str$28)
$str$28:
        /*0016*/ 	.byte	0x2f, 0x74, 0x6d, 0x70, 0x2f, 0x63, 0x75, 0x74, 0x6c, 0x61, 0x73, 0x73, 0x5f, 0x73, 0x77, 0x65
        /*0026*/ 	.byte	0x65, 0x70, 0x5f, 0x73, 0x72, 0x63, 0x2f, 0x69, 0x6e, 0x63, 0x6c, 0x75, 0x64, 0x65, 0x2f, 0x63
        /*0036*/ 	.byte	0x75, 0x74, 0x65, 0x2f, 0x70, 0x6f, 0x69, 0x6e, 0x74, 0x65, 0x72, 0x5f, 0x66, 0x6c, 0x61, 0x67
        /*0046*/ 	.byte	0x67, 0x65, 0x64, 0x2e, 0x68, 0x70, 0x70, 0x00
	.type		$str$26,@object
	.size		$str$26,($str$25 - $str$26)
$str$26:
        /*004e*/ 	.byte	0x2f, 0x74, 0x6d, 0x70, 0x2f, 0x63, 0x75, 0x74, 0x6c, 0x61, 0x73, 0x73, 0x5f, 0x73, 0x77, 0x65
        /*005e*/ 	.byte	0x65, 0x70, 0x5f, 0x73, 0x72, 0x63, 0x2f, 0x69, 0x6e, 0x63, 0x6c, 0x75, 0x64, 0x65, 0x2f, 0x63
        /*006e*/ 	.byte	0x75, 0x74, 0x65, 0x2f, 0x61, 0x74, 0x6f, 0x6d, 0x2f, 0x63, 0x6f, 0x70, 0x79, 0x5f, 0x74, 0x72
        /*007e*/ 	.byte	0x61, 0x69, 0x74, 0x73, 0x5f, 0x73, 0x6d, 0x31, 0x30, 0x30, 0x2e, 0x68, 0x70, 0x70, 0x00
	.type		$str$25,@object
	.size		$str$25,(__unnamed_1 - $str$25)
$str$25:
        /*008d*/ 	.byte	0x28, 0x28, 0x75, 0x69, 0x6e, 0x74, 0x33, 0x32, 0x5f, 0x74, 0x28, 0x74, 0x68, 0x72, 0x65, 0x61
        /*009d*/ 	.byte	0x64, 0x49, 0x64, 0x78, 0x2e, 0x78, 0x29, 0x20, 0x2f, 0x20, 0x33, 0x32, 0x29, 0x20, 0x25, 0x20
        /*00ad*/ 	.byte	0x34, 0x29, 0x20, 0x3d, 0x3d, 0x20, 0x28, 0x28, 0x28, 0x74, 0x6d, 0x65, 0x6d, 0x5f, 0x61, 0x64
        /*00bd*/ 	.byte	0x64, 0x72, 0x20, 0x3e, 0x3e, 0x20, 0x31, 0x36, 0x29, 0x20, 0x2f, 0x20, 0x33, 0x32, 0x29, 0x20
        /*00cd*/ 	.byte	0x25, 0x20, 0x34, 0x29, 0x00
	.type		__unnamed_1,@object
	.size		__unnamed_1,(__unnamed_2 - __unnamed_1)
__unnamed_1:
        /*00d2*/ 	.byte	0x61, 0x75, 0x74, 0x6f, 0x20, 0x63, 0x75, 0x74, 0x65, 0x3a, 0x3a, 0x61, 0x73, 0x5f, 0x70, 0x6f
        /* <DEDUP_REMOVED lines=24> */
        /*0262*/ 	.byte	0x3a, 0x43, 0x3c, 0x31, 0x34, 0x33, 0x33, 0x36, 0x3e, 0x3e, 0x3e, 0x3e, 0x5d, 0x00
	.type		__unnamed_2,@object
	.size		__unnamed_2,(.L_2 - __unnamed_2)
__unnamed_2:
        /* <DEDUP_REMOVED lines=40> */
        /*04f0*/ 	.byte	0x3a, 0x3a, 0x43, 0x3c, 0x30, 0x3e, 0x3e, 0x3e, 0x3e, 0x5d, 0x00
.L_2:


//--------------------- .nv.shared._ZN7cutlass13device_kernelINS_4gemm6kernel13GemmUniversalIN4cute5tupleIJiiiiEEENS1_10collective13CollectiveMmaINS1_35MainloopSm100TmaUmmaWarpSpecializedILi2ELi2ELi4ENS5_IJNS4_1CILi1EEESB_SB_EEEEENS5_IJNSA_ILi128EEENSA_ILi112EEESE_EEENS_10bfloat16_tENS5_IJlSB_lEEESH_SI_NS4_8TiledMMAINS4_8MMA_AtomIJNS4_20SM100_MMA_F16BF16_SSISH_SH_fLi128ELi112ELNS4_4UMMA5MajorE0ELSN_0ELNSM_7ScaleInE0ELSO_0EEEEEENS4_6LayoutISC_NS5_IJNSA_ILi0EEESS_SS_EEEEENS5_IJNS4_10UnderscoreESV_SV_EEEEENS4_13SM90_TMA_LOADENS4_14ComposedLayoutINS4_7SwizzleILi3ELi4ELi3EEENS4_18smem_ptr_flag_bitsILi16EEENSR_INS5_IJNSA_ILi8EEENSA_ILi64EEEEEENS5_IJS15_SB_EEEEEEEvNS4_8identityESY_S19_vS1A_EENS_8epilogue10collective18CollectiveEpilogueINS1C_23Sm100TmaWarpSpecializedILi2ELi1ELi112ELb1ELb0EEEJSG_NS5_IJNSR_ISE_SB_EENSR_ISF_SB_EEEEESH_SI_SH_SI_NS1C_6fusion15FusionCallbacksIS1G_NS1K_17LinearCombinationISH_fSH_fLNS_15FloatRoundStyleE2EEESG_S1J_JEEENS4_5SM1004TMEM4LOAD26SM100_TMEM_LOAD_32dp32b16xESY_NSZ_INS10_ILi1ELi4ELi3EEES13_NSR_INS5_IJS14_NSA_ILi16EEEEEENS5_IJS1V_SB_EEEEEEENS4_39AutoVectorizingCopyWithAssumedAlignmentILi128EEENS4_14SM90_TMA_STOREES1Z_S21_S21_EEEvvEEEEvNT_6ParamsE --------------------------
	.section	.nv.shared._ZN7cutlass13device_kernelINS_4gemm6kernel13GemmUniversalIN4cute5tupleIJiiiiEEENS1_10collective13CollectiveMmaINS1_35MainloopSm100TmaUmmaWarpSpecializedILi2ELi2ELi4ENS5_IJNS4_1CILi1EEESB_SB_EEEEENS5_IJNSA_ILi128EEENSA_ILi112EEESE_EEENS_10bfloat16_tENS5_IJlSB_lEEESH_SI_NS4_8TiledMMAINS4_8MMA_AtomIJNS4_20SM100_MMA_F16BF16_SSISH_SH_fLi128ELi112ELNS4_4UMMA5MajorE0ELSN_0ELNSM_7ScaleInE0ELSO_0EEEEEENS4_6LayoutISC_NS5_IJNSA_ILi0EEESS_SS_EEEEENS5_IJNS4_10UnderscoreESV_SV_EEEEENS4_13SM90_TMA_LOADENS4_14ComposedLayoutINS4_7SwizzleILi3ELi4ELi3EEENS4_18smem_ptr_flag_bitsILi16EEENSR_INS5_IJNSA_ILi8EEENSA_ILi64EEEEEENS5_IJS15_SB_EEEEEEEvNS4_8identityESY_S19_vS1A_EENS_8epilogue10collective18CollectiveEpilogueINS1C_23Sm100TmaWarpSpecializedILi2ELi1ELi112ELb1ELb0EEEJSG_NS5_IJNSR_ISE_SB_EENSR_ISF_SB_EEEEESH_SI_SH_SI_NS1C_6fusion15FusionCallbacksIS1G_NS1K_17LinearCombinationISH_fSH_fLNS_15FloatRoundStyleE2EEESG_S1J_JEEENS4_5SM1004TMEM4LOAD26SM100_TMEM_LOAD_32dp32b16xESY_NSZ_INS10_ILi1ELi4ELi3EEES13_NSR_INS5_IJS14_NSA_ILi16EEEEEENS5_IJS1V_SB_EEEEEEENS4_39AutoVectorizingCopyWithAssumedAlignmentILi128EEENS4_14SM90_TMA_STOREES1Z_S21_S21_EEEvvEEEEvNT_6ParamsE,"aw",@nobits
	.sectionflags	@""
	.align	16
	.zero		1024


//--------------------- .nv.shared.reserved.0     --------------------------
	.section	.nv.shared.reserved.0,"aw",@nobits
	.weak		__nv_reservedSMEM_offset_0_alias
	.size		__nv_reservedSMEM_offset_0_alias, 0, 64
	.other		__nv_reservedSMEM_offset_0_alias,@"STO_CUDA_RESERVED_SHARED STV_DEFAULT"
__nv_reservedSMEM_offset_0_alias:
	.zero		0
.nv.shared.reserved.0:
	.zero		64
	.weak		__nv_reservedSMEM_tcgen05_partition
	.type		__nv_reservedSMEM_tcgen05_partition,@object
	.size		__nv_reservedSMEM_tcgen05_partition,(.L_0 - __nv_reservedSMEM_tcgen05_partition)
__nv_reservedSMEM_tcgen05_partition:
	.zero		32
.L_0:


//--------------------- .nv.global                --------------------------
	.section	.nv.global,"aw",@nobits
.nv.global:
	.type		_ZN40_INTERNAL_a80dce98_4_k_cu_c573558d_150184cute1_E,@object
	.size		_ZN40_INTERNAL_a80dce98_4_k_cu_c573558d_150184cute1_E,(_ZN40_INTERNAL_a80dce98_4_k_cu_c573558d_150184cuda3std3__45__cpo6cbeginE - _ZN40_INTERNAL_a80dce98_4_k_cu_c573558d_150184cute1_E)
_ZN40_INTERNAL_a80dce98_4_k_cu_c573558d_150184cute1_E:
	.zero		1
	.type		_ZN40_INTERNAL_a80dce98_4_k_cu_c573558d_150184cuda3std3__45__cpo6cbeginE,@object
	.size		_ZN40_INTERNAL_a80dce98_4_k_cu_c573558d_150184cuda3std3__45__cpo6cbeginE,(_ZN40_INTERNAL_a80dce98_4_k_cu_c573558d_150184cuda3std3__48in_placeE - _ZN40_INTERNAL_a80dce98_4_k_cu_c573558d_150184cuda3std3__45__cpo6cbeginE)
_ZN40_INTERNAL_a80dce98_4_k_cu_c573558d_150184cuda3std3__45__cpo6cbeginE:
	.zero		1
	.type		_ZN40_INTERNAL_a80dce98_4_k_cu_c573558d_150184cuda3std3__48in_placeE,@object
	.size		_ZN40_INTERNAL_a80dce98_4_k_cu_c573558d_150184cuda3std3__48in_placeE,(_ZN40_INTERNAL_a80dce98_4_k_cu_c573558d_150184cuda3std6ranges3__45__cpo9iter_moveE - _ZN40_INTERNAL_a80dce98_4_k_cu_c573558d_150184cuda3std3__48in_placeE)
_ZN40_INTERNAL_a80dce98_4_k_cu_c573558d_150184cuda3std3__48in_placeE:
	.zero		1
	.type		_ZN40_INTERNAL_a80dce98_4_k_cu_c573558d_150184cuda3std6ranges3__45__cpo9iter_moveE,@object
	.size		_ZN40_INTERNAL_a80dce98_4_k_cu_c573558d_150184cuda3std6ranges3__45__cpo9iter_moveE,(_ZN40_INTERNAL_a80dce98_4_k_cu_c573558d_150184cuda3std3__45__cpo5beginE - _ZN40_INTERNAL_a80dce98_4_k_cu_c573558d_150184cuda3std6ranges3__45__cpo9iter_moveE)
_ZN40_INTERNAL_a80dce98_4_k_cu_c573558d_150184cuda3std6ranges3__45__cpo9iter_moveE:
	.zero		1
	.type		_ZN40_INTERNAL_a80dce98_4_k_cu_c573558d_150184cuda3std3__45__cpo5beginE,@object
	.size		_ZN40_INTERNAL_a80dce98_4_k_cu_c573558d_150184cuda3std3__45__cpo5beginE,(_ZN40_INTERNAL_a80dce98_4_k_cu_c573558d_150184cuda3std3__442_GLOBAL__N__a80dce98_4_k_cu_c573558d_150186ignoreE - _ZN40_INTERNAL_a80dce98_4_k_cu_c573558d_150184cuda3std3__45__cpo5beginE)
_ZN40_INTERNAL_a80dce98_4_k_cu_c573558d_150184cuda3std3__45__cpo5beginE:
	.zero		1
	.type		_ZN40_INTERNAL_a80dce98_4_k_cu_c573558d_150184cuda3std3__442_GLOBAL__N__a80dce98_4_k_cu_c573558d_150186ignoreE,@object
	.size		_ZN40_INTERNAL_a80dce98_4_k_cu_c573558d_150184cuda3std3__442_GLOBAL__N__a80dce98_4_k_cu_c573558d_150186ignoreE,(_ZN40_INTERNAL_a80dce98_4_k_cu_c573558d_150184cute7productE - _ZN40_INTERNAL_a80dce98_4_k_cu_c573558d_150184cuda3std3__442_GLOBAL__N__a80dce98_4_k_cu_c573558d_150186ignoreE)
_ZN40_INTERNAL_a80dce98_4_k_cu_c573558d_150184cuda3std3__442_GLOBAL__N__a80dce98_4_k_cu_c573558d_150186ignoreE:
	.zero		1
	.type		_ZN40_INTERNAL_a80dce98_4_k_cu_c573558d_150184cute7productE,@object
	.size		_ZN40_INTERNAL_a80dce98_4_k_cu_c573558d_150184cute7productE,(_ZN40_INTERNAL_a80dce98_4_k_cu_c573558d_150184cuda3std3__45__cpo3endE - _ZN40_INTERNAL_a80dce98_4_k_cu_c573558d_150184cute7productE)
_ZN40_INTERNAL_a80dce98_4_k_cu_c573558d_150184cute7productE:
	.zero		1
	.type		_ZN40_INTERNAL_a80dce98_4_k_cu_c573558d_150184cuda3std3__45__cpo3endE,@object
	.size		_ZN40_INTERNAL_a80dce98_4_k_cu_c573558d_150184cuda3std3__45__cpo3endE,(_ZN40_INTERNAL_a80dce98_4_k_cu_c573558d_150184cuda3std3__419piecewise_constructE - _ZN40_INTERNAL_a80dce98_4_k_cu_c573558d_150184cuda3std3__45__cpo3endE)
_ZN40_INTERNAL_a80dce98_4_k_cu_c573558d_150184cuda3std3__45__cpo3endE:
	.zero		1
	.type		_ZN40_INTERNAL_a80dce98_4_k_cu_c573558d_150184cuda3std3__419piecewise_constructE,@object
	.size		_ZN40_INTERNAL_a80dce98_4_k_cu_c573558d_150184cuda3std3__419piecewise_constructE,(_ZN40_INTERNAL_a80dce98_4_k_cu_c573558d_150184cuda3std3__45__cpo4cendE - _ZN40_INTERNAL_a80dce98_4_k_cu_c573558d_150184cuda3std3__419piecewise_constructE)
_ZN40_INTERNAL_a80dce98_4_k_cu_c573558d_150184cuda3std3__419piecewise_constructE:
	.zero		1
	.type		_ZN40_INTERNAL_a80dce98_4_k_cu_c573558d_150184cuda3std3__45__cpo4cendE,@object
	.size		_ZN40_INTERNAL_a80dce98_4_k_cu_c573558d_150184cuda3std3__45__cpo4cendE,(_ZN40_INTERNAL_a80dce98_4_k_cu_c573558d_150184cuda3std6ranges3__45__cpo4swapE - _ZN40_INTERNAL_a80dce98_4_k_cu_c573558d_150184cuda3std3__45__cpo4cendE)
_ZN40_INTERNAL_a80dce98_4_k_cu_c573558d_150184cuda3std3__45__cpo4cendE:
	.zero		1
	.type		_ZN40_INTERNAL_a80dce98_4_k_cu_c573558d_150184cuda3std6ranges3__45__cpo4swapE,@object
	.size		_ZN40_INTERNAL_a80dce98_4_k_cu_c573558d_150184cuda3std6ranges3__45__cpo4swapE,(.L_10 - _ZN40_INTERNAL_a80dce98_4_k_cu_c573558d_150184cuda3std6ranges3__45__cpo4swapE)
_ZN40_INTERNAL_a80dce98_4_k_cu_c573558d_150184cuda3std6ranges3__45__cpo4swapE:
	.zero		1
.L_10:


//--------------------- .nv.constant0._ZN7cutlass13device_kernelINS_4gemm6kernel13GemmUniversalIN4cute5tupleIJiiiiEEENS1_10collective13CollectiveMmaINS1_35MainloopSm100TmaUmmaWarpSpecializedILi2ELi2ELi4ENS5_IJNS4_1CILi1EEESB_SB_EEEEENS5_IJNSA_ILi128EEENSA_ILi112EEESE_EEENS_10bfloat16_tENS5_IJlSB_lEEESH_SI_NS4_8TiledMMAINS4_8MMA_AtomIJNS4_20SM100_MMA_F16BF16_SSISH_SH_fLi128ELi112ELNS4_4UMMA5MajorE0ELSN_0ELNSM_7ScaleInE0ELSO_0EEEEEENS4_6LayoutISC_NS5_IJNSA_ILi0EEESS_SS_EEEEENS5_IJNS4_10UnderscoreESV_SV_EEEEENS4_13SM90_TMA_LOADENS4_14ComposedLayoutINS4_7SwizzleILi3ELi4ELi3EEENS4_18smem_ptr_flag_bitsILi16EEENSR_INS5_IJNSA_ILi8EEENSA_ILi64EEEEEENS5_IJS15_SB_EEEEEEEvNS4_8identityESY_S19_vS1A_EENS_8epilogue10collective18CollectiveEpilogueINS1C_23Sm100TmaWarpSpecializedILi2ELi1ELi112ELb1ELb0EEEJSG_NS5_IJNSR_ISE_SB_EENSR_ISF_SB_EEEEESH_SI_SH_SI_NS1C_6fusion15FusionCallbacksIS1G_NS1K_17LinearCombinationISH_fSH_fLNS_15FloatRoundStyleE2EEESG_S1J_JEEENS4_5SM1004TMEM4LOAD26SM100_TMEM_LOAD_32dp32b16xESY_NSZ_INS10_ILi1ELi4ELi3EEES13_NSR_INS5_IJS14_NSA_ILi16EEEEEENS5_IJS1V_SB_EEEEEEENS4_39AutoVectorizingCopyWithAssumedAlignmentILi128EEENS4_14SM90_TMA_STOREES1Z_S21_S21_EEEvvEEEEvNT_6ParamsE --------------------------
	.section	.nv.constant0._ZN7cutlass13device_kernelINS_4gemm6kernel13GemmUniversalIN4cute5tupleIJiiiiEEENS1_10collective13CollectiveMmaINS1_35MainloopSm100TmaUmmaWarpSpecializedILi2ELi2ELi4ENS5_IJNS4_1CILi1EEESB_SB_EEEEENS5_IJNSA_ILi128EEENSA_ILi112EEESE_EEENS_10bfloat16_tENS5_IJlSB_lEEESH_SI_NS4_8TiledMMAINS4_8MMA_AtomIJNS4_20SM100_MMA_F16BF16_SSISH_SH_fLi128ELi112ELNS4_4UMMA5MajorE0ELSN_0ELNSM_7ScaleInE0ELSO_0EEEEEENS4_6LayoutISC_NS5_IJNSA_ILi0EEESS_SS_EEEEENS5_IJNS4_10UnderscoreESV_SV_EEEEENS4_13SM90_TMA_LOADENS4_14ComposedLayoutINS4_7SwizzleILi3ELi4ELi3EEENS4_18smem_ptr_flag_bitsILi16EEENSR_INS5_IJNSA_ILi8EEENSA_ILi64EEEEEENS5_IJS15_SB_EEEEEEEvNS4_8identityESY_S19_vS1A_EENS_8epilogue10collective18CollectiveEpilogueINS1C_23Sm100TmaWarpSpecializedILi2ELi1ELi112ELb1ELb0EEEJSG_NS5_IJNSR_ISE_SB_EENSR_ISF_SB_EEEEESH_SI_SH_SI_NS1C_6fusion15FusionCallbacksIS1G_NS1K_17LinearCombinationISH_fSH_fLNS_15FloatRoundStyleE2EEESG_S1J_JEEENS4_5SM1004TMEM4LOAD26SM100_TMEM_LOAD_32dp32b16xESY_NSZ_INS10_ILi1ELi4ELi3EEES13_NSR_INS5_IJS14_NSA_ILi16EEEEEENS5_IJS1V_SB_EEEEEEENS4_39AutoVectorizingCopyWithAssumedAlignmentILi128EEENS4_14SM90_TMA_STOREES1Z_S21_S21_EEEvvEEEEvNT_6ParamsE,"a",@progbits
	.sectionflags	@""
	.align	4
.nv.constant0._ZN7cutlass13device_kernelINS_4gemm6kernel13GemmUniversalIN4cute5tupleIJiiiiEEENS1_10collective13CollectiveMmaINS1_35MainloopSm100TmaUmmaWarpSpecializedILi2ELi2ELi4ENS5_IJNS4_1CILi1EEESB_SB_EEEEENS5_IJNSA_ILi128EEENSA_ILi112EEESE_EEENS_10bfloat16_tENS5_IJlSB_lEEESH_SI_NS4_8TiledMMAINS4_8MMA_AtomIJNS4_20SM100_MMA_F16BF16_SSISH_SH_fLi128ELi112ELNS4_4UMMA5MajorE0ELSN_0ELNSM_7ScaleInE0ELSO_0EEEEEENS4_6LayoutISC_NS5_IJNSA_ILi0EEESS_SS_EEEEENS5_IJNS4_10UnderscoreESV_SV_EEEEENS4_13SM90_TMA_LOADENS4_14ComposedLayoutINS4_7SwizzleILi3ELi4ELi3EEENS4_18smem_ptr_flag_bitsILi16EEENSR_INS5_IJNSA_ILi8EEENSA_ILi64EEEEEENS5_IJS15_SB_EEEEEEEvNS4_8identityESY_S19_vS1A_EENS_8epilogue10collective18CollectiveEpilogueINS1C_23Sm100TmaWarpSpecializedILi2ELi1ELi112ELb1ELb0EEEJSG_NS5_IJNSR_ISE_SB_EENSR_ISF_SB_EEEEESH_SI_SH_SI_NS1C_6fusion15FusionCallbacksIS1G_NS1K_17LinearCombinationISH_fSH_fLNS_15FloatRoundStyleE2EEESG_S1J_JEEENS4_5SM1004TMEM4LOAD26SM100_TMEM_LOAD_32dp32b16xESY_NSZ_INS10_ILi1ELi4ELi3EEES13_NSR_INS5_IJS14_NSA_ILi16EEEEEENS5_IJS1V_SB_EEEEEEENS4_39AutoVectorizingCopyWithAssumedAlignmentILi128EEENS4_14SM90_TMA_STOREES1Z_S21_S21_EEEvvEEEEvNT_6ParamsE:
	.zero		2944


//--------------------- SYMBOLS --------------------------

	.type		.nv.reservedSmem.offset0,@object
	.size		.nv.reservedSmem.offset0,0x4
	.type		.nv.reservedSmem.cap,@object
	.size		.nv.reservedSmem.cap,0x4
	.type		__assertfail,@function
